	.target	sm_100a

	.elftype	@"ET_EXEC"


//--------------------- .note.nv.tkinfo           --------------------------
	.section	.note.nv.tkinfo,"",@"SHT_NOTE"
	.sectionflags	@"SHF_NOTE_NV_TKINFO"
	.tkinfo
        /*0018*/ 	.word	0x00000002
        /*0030*/ 	.string	""
        /*0030*/ 	.string	"ptxas"
        /*0030*/ 	.string	"Cuda compilation tools, release 13.0, V13.0.88"
        /*0030*/ 	.string	"Build cuda_13.0.r13.0/compiler.36424714_0"
        /*0030*/ 	.string	"-arch sm_100a -m 64 "



//--------------------- .note.nv.cuinfo           --------------------------
	.section	.note.nv.cuinfo,"",@"SHT_NOTE"
	.sectionflags	@"SHF_NOTE_NV_CUINFO"
        /*0018*/ 	.short	0x0002
        /*001a*/ 	.short	0x0064
        /*001c*/ 	.short	0x0082
	.zero		2


//--------------------- .nv.info                  --------------------------
	.section	.nv.info,"",@"SHT_CUDA_INFO"
	.align	4


	//----- nvinfo : EIATTR_REGCOUNT
	.align		4
        /*0000*/ 	.byte	0x04, 0x2f
        /*0002*/ 	.short	(.L_19 - .L_18)
	.align		4
.L_18:
        /*0004*/ 	.word	index@(_ZN7cutlass13device_kernelINS_4gemm6kernel13GemmUniversalIN4cute5tupleIJiiiiEEENS1_10collective13CollectiveMmaINS1_35MainloopSm100TmaUmmaWarpSpecializedILi32ELi2ELi4ENS5_IJNS4_1CILi4EEENSA_ILi2EEENSA_ILi1EEEEEEEENS5_IJNSA_ILi256EEENSA_ILi128EEENSA_ILi32EEEEEENS_12float_e5m2_tENS5_IJlSD_lEEESK_SL_NS4_8TiledMMAINS4_8MMA_AtomIJNS4_10MMA_TraitsINS4_25SM100_MMA_F8F6F4_2x1SM_SSEJSK_SK_fSG_SH_NS4_17integral_constantINS4_4UMMA5MajorELSS_0EEEST_NSQ_INSR_7ScaleInELSU_0EEESV_EEEEEENS4_6LayoutINS5_IJSD_SD_SD_EEENS5_IJNSA_ILi0EEES10_S10_EEEEENS5_IJNS4_10UnderscoreES13_S13_EEEEENS4_28SM100_TMA_2SM_LOAD_MULTICASTENS4_14ComposedLayoutINS4_7SwizzleILi1ELi4ELi3EEENS4_18smem_ptr_flag_bitsILi8EEENSY_INS5_IJNSA_ILi8EEESI_EEENS5_IJSI_SD_EEEEEEEvNS4_8identityES16_S1G_vS1H_EENS_8epilogue10collective18CollectiveEpilogueINS1J_23Sm100TmaWarpSpecializedILi2ELi2ELi64ELb0ELb0EEEJNS5_IJSH_SH_SI_EEENS5_IJNSY_ISH_SD_EENSY_INSA_ILi64EEESD_EEEEESK_SL_SK_SL_NS1J_6fusion15FusionCallbacksIS1N_NS1T_17LinearCombinationISK_fSK_fLNS_15FloatRoundStyleE2EEES1O_S1S_JEEENS4_5SM1004TMEM4LOAD26SM100_TMEM_LOAD_32dp32b64xENS4_13SM90_TMA_LOADENS17_INS18_ILi2ELi4ELi3EEES1B_NSY_INS5_IJS1C_S1Q_EEENS5_IJS1Q_SD_EEEEEEENS4_39AutoVectorizingCopyWithAssumedAlignmentILi128EEENS4_14SM90_TMA_STOREES28_S2A_S2A_EEEvvEEEEvNT_6ParamsE)
        /*0008*/ 	.word	0x000000d0


	//----- nvinfo : EIATTR_FRAME_SIZE
	.align		4
.L_19:
        /*000c*/ 	.byte	0x04, 0x11
        /*000e*/ 	.short	(.L_21 - .L_20)
	.align		4
.L_20:
        /*0010*/ 	.word	index@($__internal_2_$__cuda_sm10x_tcgen05_guardrail_trap_unallocated_columns_being_dealloced)
        /*0014*/ 	.word	0x00000000


	//----- nvinfo : EIATTR_FRAME_SIZE
	.align		4
.L_21:
        /*0018*/ 	.byte	0x04, 0x11
        /*001a*/ 	.short	(.L_23 - .L_22)
	.align		4
.L_22:
        /*001c*/ 	.word	index@($__internal_1_$__cuda_sm10x_tcgen05_guardrail_trap_phase_invalid_during_alloc)
        /*0020*/ 	.word	0x00000000


	//----- nvinfo : EIATTR_FRAME_SIZE
	.align		4
.L_23:
        /*0024*/ 	.byte	0x04, 0x11
        /*0026*/ 	.short	(.L_25 - .L_24)
	.align		4
.L_24:
        /*0028*/ 	.word	index@($__internal_0_$__cuda_sm10x_tcgen05_guardrail_trap_col_being_dealloced_not_returned_by_alloc)
        /*002c*/ 	.word	0x00000000


	//----- nvinfo : EIATTR_FRAME_SIZE
	.align		4
.L_25:
        /*0030*/ 	.byte	0x04, 0x11
        /*0032*/ 	.short	(.L_27 - .L_26)
	.align		4
.L_26:
        /*0034*/ 	.word	index@(_ZN7cutlass13device_kernelINS_4gemm6kernel13GemmUniversalIN4cute5tupleIJiiiiEEENS1_10collective13CollectiveMmaINS1_35MainloopSm100TmaUmmaWarpSpecializedILi32ELi2ELi4ENS5_IJNS4_1CILi4EEENSA_ILi2EEENSA_ILi1EEEEEEEENS5_IJNSA_ILi256EEENSA_ILi128EEENSA_ILi32EEEEEENS_12float_e5m2_tENS5_IJlSD_lEEESK_SL_NS4_8TiledMMAINS4_8MMA_AtomIJNS4_10MMA_TraitsINS4_25SM100_MMA_F8F6F4_2x1SM_SSEJSK_SK_fSG_SH_NS4_17integral_constantINS4_4UMMA5MajorELSS_0EEEST_NSQ_INSR_7ScaleInELSU_0EEESV_EEEEEENS4_6LayoutINS5_IJSD_SD_SD_EEENS5_IJNSA_ILi0EEES10_S10_EEEEENS5_IJNS4_10UnderscoreES13_S13_EEEEENS4_28SM100_TMA_2SM_LOAD_MULTICASTENS4_14ComposedLayoutINS4_7SwizzleILi1ELi4ELi3EEENS4_18smem_ptr_flag_bitsILi8EEENSY_INS5_IJNSA_ILi8EEESI_EEENS5_IJSI_SD_EEEEEEEvNS4_8identityES16_S1G_vS1H_EENS_8epilogue10collective18CollectiveEpilogueINS1J_23Sm100TmaWarpSpecializedILi2ELi2ELi64ELb0ELb0EEEJNS5_IJSH_SH_SI_EEENS5_IJNSY_ISH_SD_EENSY_INSA_ILi64EEESD_EEEEESK_SL_SK_SL_NS1J_6fusion15FusionCallbacksIS1N_NS1T_17LinearCombinationISK_fSK_fLNS_15FloatRoundStyleE2EEES1O_S1S_JEEENS4_5SM1004TMEM4LOAD26SM100_TMEM_LOAD_32dp32b64xENS4_13SM90_TMA_LOADENS17_INS18_ILi2ELi4ELi3EEES1B_NSY_INS5_IJS1C_S1Q_EEENS5_IJS1Q_SD_EEEEEEENS4_39AutoVectorizingCopyWithAssumedAlignmentILi128EEENS4_14SM90_TMA_STOREES28_S2A_S2A_EEEvvEEEEvNT_6ParamsE)
        /*0038*/ 	.word	0x00000000


	//----- nvinfo : EIATTR_MIN_STACK_SIZE
	.align		4
.L_27:
        /*003c*/ 	.byte	0x04, 0x12
        /*003e*/ 	.short	(.L_29 - .L_28)
	.align		4
.L_28:
        /*0040*/ 	.word	index@(_ZN7cutlass13device_kernelINS_4gemm6kernel13GemmUniversalIN4cute5tupleIJiiiiEEENS1_10collective13CollectiveMmaINS1_35MainloopSm100TmaUmmaWarpSpecializedILi32ELi2ELi4ENS5_IJNS4_1CILi4EEENSA_ILi2EEENSA_ILi1EEEEEEEENS5_IJNSA_ILi256EEENSA_ILi128EEENSA_ILi32EEEEEENS_12float_e5m2_tENS5_IJlSD_lEEESK_SL_NS4_8TiledMMAINS4_8MMA_AtomIJNS4_10MMA_TraitsINS4_25SM100_MMA_F8F6F4_2x1SM_SSEJSK_SK_fSG_SH_NS4_17integral_constantINS4_4UMMA5MajorELSS_0EEEST_NSQ_INSR_7ScaleInELSU_0EEESV_EEEEEENS4_6LayoutINS5_IJSD_SD_SD_EEENS5_IJNSA_ILi0EEES10_S10_EEEEENS5_IJNS4_10UnderscoreES13_S13_EEEEENS4_28SM100_TMA_2SM_LOAD_MULTICASTENS4_14ComposedLayoutINS4_7SwizzleILi1ELi4ELi3EEENS4_18smem_ptr_flag_bitsILi8EEENSY_INS5_IJNSA_ILi8EEESI_EEENS5_IJSI_SD_EEEEEEEvNS4_8identityES16_S1G_vS1H_EENS_8epilogue10collective18CollectiveEpilogueINS1J_23Sm100TmaWarpSpecializedILi2ELi2ELi64ELb0ELb0EEEJNS5_IJSH_SH_SI_EEENS5_IJNSY_ISH_SD_EENSY_INSA_ILi64EEESD_EEEEESK_SL_SK_SL_NS1J_6fusion15FusionCallbacksIS1N_NS1T_17LinearCombinationISK_fSK_fLNS_15FloatRoundStyleE2EEES1O_S1S_JEEENS4_5SM1004TMEM4LOAD26SM100_TMEM_LOAD_32dp32b64xENS4_13SM90_TMA_LOADENS17_INS18_ILi2ELi4ELi3EEES1B_NSY_INS5_IJS1C_S1Q_EEENS5_IJS1Q_SD_EEEEEEENS4_39AutoVectorizingCopyWithAssumedAlignmentILi128EEENS4_14SM90_TMA_STOREES28_S2A_S2A_EEEvvEEEEvNT_6ParamsE)
        /*0044*/ 	.word	0x00000000
.L_29:


//--------------------- .nv.compat                --------------------------
	.section	.nv.compat,"",@"SHT_CUDA_COMPAT_INFO"
	.align	4
        /*0000*/ 	.byte	0x02, 0x09, 0x01, 0x00, 0x02, 0x02, 0x02, 0x00, 0x02, 0x05, 0x05, 0x00, 0x03, 0x07, 0x01, 0x01
        /*0010*/ 	.byte	0x02, 0x03, 0x01, 0x00, 0x02, 0x06, 0x01, 0x00, 0x04, 0x0b, 0x08, 0x00, 0x09, 0x00, 0x00, 0x00
        /*0020*/ 	.byte	0x00, 0x00, 0x00, 0x00


//--------------------- .nv.info._ZN7cutlass13device_kernelINS_4gemm6kernel13GemmUniversalIN4cute5tupleIJiiiiEEENS1_10collective13CollectiveMmaINS1_35MainloopSm100TmaUmmaWarpSpecializedILi32ELi2ELi4ENS5_IJNS4_1CILi4EEENSA_ILi2EEENSA_ILi1EEEEEEEENS5_IJNSA_ILi256EEENSA_ILi128EEENSA_ILi32EEEEEENS_12float_e5m2_tENS5_IJlSD_lEEESK_SL_NS4_8TiledMMAINS4_8MMA_AtomIJNS4_10MMA_TraitsINS4_25SM100_MMA_F8F6F4_2x1SM_SSEJSK_SK_fSG_SH_NS4_17integral_constantINS4_4UMMA5MajorELSS_0EEEST_NSQ_INSR_7ScaleInELSU_0EEESV_EEEEEENS4_6LayoutINS5_IJSD_SD_SD_EEENS5_IJNSA_ILi0EEES10_S10_EEEEENS5_IJNS4_10UnderscoreES13_S13_EEEEENS4_28SM100_TMA_2SM_LOAD_MULTICASTENS4_14ComposedLayoutINS4_7SwizzleILi1ELi4ELi3EEENS4_18smem_ptr_flag_bitsILi8EEENSY_INS5_IJNSA_ILi8EEESI_EEENS5_IJSI_SD_EEEEEEEvNS4_8identityES16_S1G_vS1H_EENS_8epilogue10collective18CollectiveEpilogueINS1J_23Sm100TmaWarpSpecializedILi2ELi2ELi64ELb0ELb0EEEJNS5_IJSH_SH_SI_EEENS5_IJNSY_ISH_SD_EENSY_INSA_ILi64EEESD_EEEEESK_SL_SK_SL_NS1J_6fusion15FusionCallbacksIS1N_NS1T_17LinearCombinationISK_fSK_fLNS_15FloatRoundStyleE2EEES1O_S1S_JEEENS4_5SM1004TMEM4LOAD26SM100_TMEM_LOAD_32dp32b64xENS4_13SM90_TMA_LOADENS17_INS18_ILi2ELi4ELi3EEES1B_NSY_INS5_IJS1C_S1Q_EEENS5_IJS1Q_SD_EEEEEEENS4_39AutoVectorizingCopyWithAssumedAlignmentILi128EEENS4_14SM90_TMA_STOREES28_S2A_S2A_EEEvvEEEEvNT_6ParamsE --------------------------
	.section	.nv.info._ZN7cutlass13device_kernelINS_4gemm6kernel13GemmUniversalIN4cute5tupleIJiiiiEEENS1_10collective13CollectiveMmaINS1_35MainloopSm100TmaUmmaWarpSpecializedILi32ELi2ELi4ENS5_IJNS4_1CILi4EEENSA_ILi2EEENSA_ILi1EEEEEEEENS5_IJNSA_ILi256EEENSA_ILi128EEENSA_ILi32EEEEEENS_12float_e5m2_tENS5_IJlSD_lEEESK_SL_NS4_8TiledMMAINS4_8MMA_AtomIJNS4_10MMA_TraitsINS4_25SM100_MMA_F8F6F4_2x1SM_SSEJSK_SK_fSG_SH_NS4_17integral_constantINS4_4UMMA5MajorELSS_0EEEST_NSQ_INSR_7ScaleInELSU_0EEESV_EEEEEENS4_6LayoutINS5_IJSD_SD_SD_EEENS5_IJNSA_ILi0EEES10_S10_EEEEENS5_IJNS4_10UnderscoreES13_S13_EEEEENS4_28SM100_TMA_2SM_LOAD_MULTICASTENS4_14ComposedLayoutINS4_7SwizzleILi1ELi4ELi3EEENS4_18smem_ptr_flag_bitsILi8EEENSY_INS5_IJNSA_ILi8EEESI_EEENS5_IJSI_SD_EEEEEEEvNS4_8identityES16_S1G_vS1H_EENS_8epilogue10collective18CollectiveEpilogueINS1J_23Sm100TmaWarpSpecializedILi2ELi2ELi64ELb0ELb0EEEJNS5_IJSH_SH_SI_EEENS5_IJNSY_ISH_SD_EENSY_INSA_ILi64EEESD_EEEEESK_SL_SK_SL_NS1J_6fusion15FusionCallbacksIS1N_NS1T_17LinearCombinationISK_fSK_fLNS_15FloatRoundStyleE2EEES1O_S1S_JEEENS4_5SM1004TMEM4LOAD26SM100_TMEM_LOAD_32dp32b64xENS4_13SM90_TMA_LOADENS17_INS18_ILi2ELi4ELi3EEES1B_NSY_INS5_IJS1C_S1Q_EEENS5_IJS1Q_SD_EEEEEEENS4_39AutoVectorizingCopyWithAssumedAlignmentILi128EEENS4_14SM90_TMA_STOREES28_S2A_S2A_EEEvvEEEEvNT_6ParamsE,"",@"SHT_CUDA_INFO"
	.sectionflags	@""
	.align	4


	//----- nvinfo : EIATTR_CUDA_API_VERSION
	.align		4
        /*0000*/ 	.byte	0x04, 0x37
        /*0002*/ 	.short	(.L_31 - .L_30)
.L_30:
        /*0004*/ 	.word	0x00000082


	//----- nvinfo : EIATTR_KPARAM_INFO
	.align		4
.L_31:
        /*0008*/ 	.byte	0x04, 0x17
        /*000a*/ 	.short	(.L_33 - .L_32)
.L_32:
        /*000c*/ 	.word	0x00000000
        /*0010*/ 	.short	0x0000
        /*0012*/ 	.short	0x0000
        /*0014*/ 	.byte	0x00, 0xf0, 0x01, 0x20


	//----- nvinfo : EIATTR_AT_ENTRY_FRAGMENTS
	.align		4
.L_33:
        /*0018*/ 	.byte	0x04, 0x4f
        /*001a*/ 	.short	(.L_35 - .L_34)


	//   ....[0]....
.L_34:
        /*001c*/ 	.word	0x00000007


	//----- nvinfo : EIATTR_RESERVED_SMEM_USED
	.align		4
.L_35:
        /*0020*/ 	.byte	0x01, 0x41
	.zero		2


	//----- nvinfo : EIATTR_SPARSE_MMA_MASK
	.align		4
        /*0024*/ 	.byte	0x03, 0x50
        /*0026*/ 	.short	0x0000


	//----- nvinfo : EIATTR_TCGEN05_2CTA_USED
	.align		4
        /*0028*/ 	.byte	0x01, 0x52
	.zero		2


	//----- nvinfo : EIATTR_MAXREG_COUNT
	.align		4
        /*002c*/ 	.byte	0x03, 0x1b
        /*002e*/ 	.short	0x00ff


	//----- nvinfo : EIATTR_NUM_BARRIERS
	.align		4
        /*0030*/ 	.byte	0x02, 0x4c
        /*0032*/ 	.byte	0x07
	.zero		1


	//----- nvinfo : EIATTR_EXTERNS
	.align		4
        /*0034*/ 	.byte	0x04, 0x0f
        /*0036*/ 	.short	(.L_37 - .L_36)


	//   ....[0]....
	.align		4
.L_36:
        /*0038*/ 	.word	index@(__assertfail)


	//----- nvinfo : EIATTR_MERCURY_ISA_VERSION
	.align		4
.L_37:
        /*003c*/ 	.byte	0x03, 0x5f
        /*003e*/ 	.short	0x0101


	//----- nvinfo : EIATTR_INT_WARP_WIDE_INSTR_OFFSETS
	.align		4
        /*0040*/ 	.byte	0x04, 0x31
        /*0042*/ 	.short	(.L_39 - .L_38)


	//   ....[0]....
.L_38:
        /*0044*/ 	.word	0x000010d0


	//   ....[1]....
        /*0048*/ 	.word	0x00001170


	//   ....[2]....
        /*004c*/ 	.word	0x000055e0


	//   ....[3]....
        /*0050*/ 	.word	0x00005600


	//   ....[4]....
        /*0054*/ 	.word	0x00005630


	//   ....[5]....
        /*0058*/ 	.word	0x00006160


	//   ....[6]....
        /*005c*/ 	.word	0x000061d0


	//   ....[7]....
        /*0060*/ 	.word	0x000062a0


	//   ....[8]....
        /*0064*/ 	.word	0x00006350


	//----- nvinfo : EIATTR_COOP_GROUP_MASK_REGIDS
	.align		4
.L_39:
        /*0068*/ 	.byte	0x04, 0x29
        /*006a*/ 	.short	(.L_41 - .L_40)


	//   ....[0]....
.L_40:
        /*006c*/ 	.word	0xffffffff


	//   ....[1]....
        /*0070*/ 	.word	0xffffffff


	//   ....[2]....
        /*0074*/ 	.word	0xffffffff


	//   ....[3]....
        /*0078*/ 	.word	0xffffffff


	//   ....[4]....
        /*007c*/ 	.word	0xffffffff


	//   ....[5]....
        /*0080*/ 	.word	0xffffffff


	//   ....[6]....
        /*0084*/ 	.word	0xffffffff


	//   ....[7]....
        /*0088*/ 	.word	0xffffffff


	//   ....[8]....
        /*008c*/ 	.word	0xffffffff


	//   ....[9]....
        /*0090*/ 	.word	0xffffffff


	//   ....[10]....
        /*0094*/ 	.word	0xffffffff


	//   ....[11]....
        /*0098*/ 	.word	0xffffffff


	//   ....[12]....
        /*009c*/ 	.word	0xffffffff


	//   ....[13]....
        /*00a0*/ 	.word	0xffffffff


	//----- nvinfo : EIATTR_COOP_GROUP_INSTR_OFFSETS
	.align		4
.L_41:
        /*00a4*/ 	.byte	0x04, 0x28
        /*00a6*/ 	.short	(.L_43 - .L_42)


	//   ....[0]....
.L_42:
        /*00a8*/ 	.word	0x000000b0


	//   ....[1]....
        /*00ac*/ 	.word	0x00000510


	//   ....[2]....
        /*00b0*/ 	.word	0x00000a80


	//   ....[3]....
        /*00b4*/ 	.word	0x00000bd0


	//   ....[4]....
        /*00b8*/ 	.word	0x00000cc0


	//   ....[5]....
        /*00bc*/ 	.word	0x00000e20


	//   ....[6]....
        /*00c0*/ 	.word	0x00000fb0


	//   ....[7]....
        /*00c4*/ 	.word	0x000011f0


	//   ....[8]....
        /*00c8*/ 	.word	0x000026b0


	//   ....[9]....
        /*00cc*/ 	.word	0x00004510


	//   ....[10]....
        /*00d0*/ 	.word	0x000049e0


	//   ....[11]....
        /*00d4*/ 	.word	0x00004a10


	//   ....[12]....
        /*00d8*/ 	.word	0x000054e0


	//   ....[13]....
        /*00dc*/ 	.word	0x000056f0


	//----- nvinfo : EIATTR_VRC_CTA_INIT_COUNT
	.align		4
.L_43:
        /*00e0*/ 	.byte	0x02, 0x4a
        /*00e2*/ 	.byte	0x80
	.zero		1


	//----- nvinfo : EIATTR_SYSCALL_OFFSETS
	.align		4
        /*00e4*/ 	.byte	0x04, 0x46
        /*00e6*/ 	.short	(.L_45 - .L_44)


	//   ....[0]....
.L_44:
        /*00e8*/ 	.word	0x00006f50


	//   ....[1]....
        /*00ec*/ 	.word	0x00007090


	//   ....[2]....
        /*00f0*/ 	.word	0x000078e0


	//   ....[3]....
        /*00f4*/ 	.word	0x00008ef0


	//----- nvinfo : EIATTR_MBARRIER_INSTR_OFFSETS
	.align		4
.L_45:
        /*00f8*/ 	.byte	0x04, 0x39
        /*00fa*/ 	.short	(.L_47 - .L_46)


	//   ....[0]....
.L_46:
        /*00fc*/ 	.word	0x00000660
        /*0100*/ 	.word	0x000000ff
        /*0104*/ 	.word	0x00000000
        /*0108*/ 	.short	0x0100
        /*010a*/ 	.byte	0x04
	.zero		1


	//   ....[1]....
        /*010c*/ 	.word	0x00000670
        /*0110*/ 	.word	0x000000ff
        /*0114*/ 	.word	0x00000100
        /*0118*/ 	.short	0x0100
        /*011a*/ 	.byte	0x04
	.zero		1


	//   ....[2]....
        /*011c*/ 	.word	0x00000680
        /*0120*/ 	.word	0x000000ff
        /*0124*/ 	.word	0x00000008
        /*0128*/ 	.short	0x0100
        /*012a*/ 	.byte	0x04
	.zero		1


	//   ....[3]....
        /*012c*/ 	.word	0x00000690
        /*0130*/ 	.word	0x000000ff
        /*0134*/ 	.word	0x00000108
        /*0138*/ 	.short	0x0100
        /*013a*/ 	.byte	0x04
	.zero		1


	//   ....[4]....
        /*013c*/ 	.word	0x000006a0
        /*0140*/ 	.word	0x000000ff
        /*0144*/ 	.word	0x00000010
        /*0148*/ 	.short	0x0100
        /*014a*/ 	.byte	0x04
	.zero		1


	//   ....[5]....
        /*014c*/ 	.word	0x000006b0
        /*0150*/ 	.word	0x000000ff
        /*0154*/ 	.word	0x00000110
        /*0158*/ 	.short	0x0100
        /*015a*/ 	.byte	0x04
	.zero		1


	//   ....[6]....
        /*015c*/ 	.word	0x000006c0
        /*0160*/ 	.word	0x000000ff
        /*0164*/ 	.word	0x00000018
        /*0168*/ 	.short	0x0100
        /*016a*/ 	.byte	0x04
	.zero		1


	//   ....[7]....
        /*016c*/ 	.word	0x000006d0
        /*0170*/ 	.word	0x000000ff
        /*0174*/ 	.word	0x00000118
        /*0178*/ 	.short	0x0100
        /*017a*/ 	.byte	0x04
	.zero		1


	//   ....[8]....
        /*017c*/ 	.word	0x000006e0
        /*0180*/ 	.word	0x000000ff
        /*0184*/ 	.word	0x00000020
        /*0188*/ 	.short	0x0100
        /*018a*/ 	.byte	0x04
	.zero		1


	//   ....[9]....
        /*018c*/ 	.word	0x000006f0
        /*0190*/ 	.word	0x000000ff
        /*0194*/ 	.word	0x00000120
        /*0198*/ 	.short	0x0100
        /*019a*/ 	.byte	0x04
	.zero		1


	//   ....[10]....
        /*019c*/ 	.word	0x00000700
        /*01a0*/ 	.word	0x000000ff
        /*01a4*/ 	.word	0x00000028
        /*01a8*/ 	.short	0x0100
        /*01aa*/ 	.byte	0x04
	.zero		1


	//   ....[11]....
        /*01ac*/ 	.word	0x00000710
        /*01b0*/ 	.word	0x000000ff
        /*01b4*/ 	.word	0x00000128
        /*01b8*/ 	.short	0x0100
        /*01ba*/ 	.byte	0x04
	.zero		1


	//   ....[12]....
        /*01bc*/ 	.word	0x00000720
        /*01c0*/ 	.word	0x000000ff
        /*01c4*/ 	.word	0x00000030
        /*01c8*/ 	.short	0x0100
        /*01ca*/ 	.byte	0x04
	.zero		1


	//   ....[13]....
        /*01cc*/ 	.word	0x00000730
        /*01d0*/ 	.word	0x000000ff
        /*01d4*/ 	.word	0x00000130
        /*01d8*/ 	.short	0x0100
        /*01da*/ 	.byte	0x04
	.zero		1


	//   ....[14]....
        /*01dc*/ 	.word	0x00000740
        /*01e0*/ 	.word	0x000000ff
        /*01e4*/ 	.word	0x00000038
        /*01e8*/ 	.short	0x0100
        /*01ea*/ 	.byte	0x04
	.zero		1


	//   ....[15]....
        /*01ec*/ 	.word	0x00000750
        /*01f0*/ 	.word	0x000000ff
        /*01f4*/ 	.word	0x00000138
        /*01f8*/ 	.short	0x0100
        /*01fa*/ 	.byte	0x04
	.zero		1


	//   ....[16]....
        /*01fc*/ 	.word	0x00000760
        /*0200*/ 	.word	0x000000ff
        /*0204*/ 	.word	0x00000040
        /*0208*/ 	.short	0x0100
        /*020a*/ 	.byte	0x04
	.zero		1


	//   ....[17]....
        /*020c*/ 	.word	0x00000770
        /*0210*/ 	.word	0x000000ff
        /*0214*/ 	.word	0x00000140
        /*0218*/ 	.short	0x0100
        /*021a*/ 	.byte	0x04
	.zero		1


	//   ....[18]....
        /*021c*/ 	.word	0x00000780
        /*0220*/ 	.word	0x000000ff
        /*0224*/ 	.word	0x00000048
        /*0228*/ 	.short	0x0100
        /*022a*/ 	.byte	0x04
	.zero		1


	//   ....[19]....
        /*022c*/ 	.word	0x00000790
        /*0230*/ 	.word	0x000000ff
        /*0234*/ 	.word	0x00000148
        /*0238*/ 	.short	0x0100
        /*023a*/ 	.byte	0x04
	.zero		1


	//   ....[20]....
        /*023c*/ 	.word	0x000007a0
        /*0240*/ 	.word	0x000000ff
        /*0244*/ 	.word	0x00000050
        /*0248*/ 	.short	0x0100
        /*024a*/ 	.byte	0x04
	.zero		1


	//   ....[21]....
        /*024c*/ 	.word	0x000007b0
        /*0250*/ 	.word	0x000000ff
        /*0254*/ 	.word	0x00000150
        /*0258*/ 	.short	0x0100
        /*025a*/ 	.byte	0x04
	.zero		1


	//   ....[22]....
        /*025c*/ 	.word	0x000007c0
        /*0260*/ 	.word	0x000000ff
        /*0264*/ 	.word	0x00000058
        /*0268*/ 	.short	0x0100
        /*026a*/ 	.byte	0x04
	.zero		1


	//   ....[23]....
        /*026c*/ 	.word	0x000007d0
        /*0270*/ 	.word	0x000000ff
        /*0274*/ 	.word	0x00000158
        /*0278*/ 	.short	0x0100
        /*027a*/ 	.byte	0x04
	.zero		1


	//   ....[24]....
        /*027c*/ 	.word	0x000007e0
        /*0280*/ 	.word	0x000000ff
        /*0284*/ 	.word	0x00000060
        /*0288*/ 	.short	0x0100
        /*028a*/ 	.byte	0x04
	.zero		1


	//   ....[25]....
        /*028c*/ 	.word	0x000007f0
        /*0290*/ 	.word	0x000000ff
        /*0294*/ 	.word	0x00000160
        /*0298*/ 	.short	0x0100
        /*029a*/ 	.byte	0x04
	.zero		1


	//   ....[26]....
        /*029c*/ 	.word	0x00000800
        /*02a0*/ 	.word	0x000000ff
        /*02a4*/ 	.word	0x00000068
        /*02a8*/ 	.short	0x0100
        /*02aa*/ 	.byte	0x04
	.zero		1


	//   ....[27]....
        /*02ac*/ 	.word	0x00000810
        /*02b0*/ 	.word	0x000000ff
        /*02b4*/ 	.word	0x00000168
        /*02b8*/ 	.short	0x0100
        /*02ba*/ 	.byte	0x04
	.zero		1


	//   ....[28]....
        /*02bc*/ 	.word	0x00000820
        /*02c0*/ 	.word	0x000000ff
        /*02c4*/ 	.word	0x00000070
        /*02c8*/ 	.short	0x0100
        /*02ca*/ 	.byte	0x04
	.zero		1


	//   ....[29]....
        /*02cc*/ 	.word	0x00000830
        /*02d0*/ 	.word	0x000000ff
        /*02d4*/ 	.word	0x00000170
        /*02d8*/ 	.short	0x0100
        /*02da*/ 	.byte	0x04
	.zero		1


	//   ....[30]....
        /*02dc*/ 	.word	0x00000840
        /*02e0*/ 	.word	0x000000ff
        /*02e4*/ 	.word	0x00000078
        /*02e8*/ 	.short	0x0100
        /*02ea*/ 	.byte	0x04
	.zero		1


	//   ....[31]....
        /*02ec*/ 	.word	0x00000850
        /*02f0*/ 	.word	0x000000ff
        /*02f4*/ 	.word	0x00000178
        /*02f8*/ 	.short	0x0100
        /*02fa*/ 	.byte	0x04
	.zero		1


	//   ....[32]....
        /*02fc*/ 	.word	0x00000860
        /*0300*/ 	.word	0x000000ff
        /*0304*/ 	.word	0x00000080
        /*0308*/ 	.short	0x0100
        /*030a*/ 	.byte	0x04
	.zero		1


	//   ....[33]....
        /*030c*/ 	.word	0x00000870
        /*0310*/ 	.word	0x000000ff
        /*0314*/ 	.word	0x00000180
        /*0318*/ 	.short	0x0100
        /*031a*/ 	.byte	0x04
	.zero		1


	//   ....[34]....
        /*031c*/ 	.word	0x00000880
        /*0320*/ 	.word	0x000000ff
        /*0324*/ 	.word	0x00000088
        /*0328*/ 	.short	0x0100
        /*032a*/ 	.byte	0x04
	.zero		1


	//   ....[35]....
        /*032c*/ 	.word	0x00000890
        /*0330*/ 	.word	0x000000ff
        /*0334*/ 	.word	0x00000188
        /*0338*/ 	.short	0x0100
        /*033a*/ 	.byte	0x04
	.zero		1


	//   ....[36]....
        /*033c*/ 	.word	0x000008a0
        /*0340*/ 	.word	0x000000ff
        /*0344*/ 	.word	0x00000090
        /*0348*/ 	.short	0x0100
        /*034a*/ 	.byte	0x04
	.zero		1


	//   ....[37]....
        /*034c*/ 	.word	0x000008b0
        /*0350*/ 	.word	0x000000ff
        /*0354*/ 	.word	0x00000190
        /*0358*/ 	.short	0x0100
        /*035a*/ 	.byte	0x04
	.zero		1


	//   ....[38]....
        /*035c*/ 	.word	0x000008c0
        /*0360*/ 	.word	0x000000ff
        /*0364*/ 	.word	0x00000098
        /*0368*/ 	.short	0x0100
        /*036a*/ 	.byte	0x04
	.zero		1


	//   ....[39]....
        /*036c*/ 	.word	0x000008d0
        /*0370*/ 	.word	0x000000ff
        /*0374*/ 	.word	0x00000198
        /*0378*/ 	.short	0x0100
        /*037a*/ 	.byte	0x04
	.zero		1


	//   ....[40]....
        /*037c*/ 	.word	0x000008e0
        /*0380*/ 	.word	0x000000ff
        /*0384*/ 	.word	0x000000a0
        /*0388*/ 	.short	0x0100
        /*038a*/ 	.byte	0x04
	.zero		1


	//   ....[41]....
        /*038c*/ 	.word	0x000008f0
        /*0390*/ 	.word	0x000000ff
        /*0394*/ 	.word	0x000001a0
        /*0398*/ 	.short	0x0100
        /*039a*/ 	.byte	0x04
	.zero		1


	//   ....[42]....
        /*039c*/ 	.word	0x00000900
        /*03a0*/ 	.word	0x000000ff
        /*03a4*/ 	.word	0x000000a8
        /*03a8*/ 	.short	0x0100
        /*03aa*/ 	.byte	0x04
	.zero		1


	//   ....[43]....
        /*03ac*/ 	.word	0x00000910
        /*03b0*/ 	.word	0x000000ff
        /*03b4*/ 	.word	0x000001a8
        /*03b8*/ 	.short	0x0100
        /*03ba*/ 	.byte	0x04
	.zero		1


	//   ....[44]....
        /*03bc*/ 	.word	0x00000920
        /*03c0*/ 	.word	0x000000ff
        /*03c4*/ 	.word	0x000000b0
        /*03c8*/ 	.short	0x0100
        /*03ca*/ 	.byte	0x04
	.zero		1


	//   ....[45]....
        /*03cc*/ 	.word	0x00000930
        /*03d0*/ 	.word	0x000000ff
        /*03d4*/ 	.word	0x000001b0
        /*03d8*/ 	.short	0x0100
        /*03da*/ 	.byte	0x04
	.zero		1


	//   ....[46]....
        /*03dc*/ 	.word	0x00000940
        /*03e0*/ 	.word	0x000000ff
        /*03e4*/ 	.word	0x000000b8
        /*03e8*/ 	.short	0x0100
        /*03ea*/ 	.byte	0x04
	.zero		1


	//   ....[47]....
        /*03ec*/ 	.word	0x00000950
        /*03f0*/ 	.word	0x000000ff
        /*03f4*/ 	.word	0x000001b8
        /*03f8*/ 	.short	0x0100
        /*03fa*/ 	.byte	0x04
	.zero		1


	//   ....[48]....
        /*03fc*/ 	.word	0x00000960
        /*0400*/ 	.word	0x000000ff
        /*0404*/ 	.word	0x000000c0
        /*0408*/ 	.short	0x0100
        /*040a*/ 	.byte	0x04
	.zero		1


	//   ....[49]....
        /*040c*/ 	.word	0x00000970
        /*0410*/ 	.word	0x000000ff
        /*0414*/ 	.word	0x000001c0
        /*0418*/ 	.short	0x0100
        /*041a*/ 	.byte	0x04
	.zero		1


	//   ....[50]....
        /*041c*/ 	.word	0x00000980
        /*0420*/ 	.word	0x000000ff
        /*0424*/ 	.word	0x000000c8
        /*0428*/ 	.short	0x0100
        /*042a*/ 	.byte	0x04
	.zero		1


	//   ....[51]....
        /*042c*/ 	.word	0x00000990
        /*0430*/ 	.word	0x000000ff
        /*0434*/ 	.word	0x000001c8
        /*0438*/ 	.short	0x0100
        /*043a*/ 	.byte	0x04
	.zero		1


	//   ....[52]....
        /*043c*/ 	.word	0x000009a0
        /*0440*/ 	.word	0x000000ff
        /*0444*/ 	.word	0x000000d0
        /*0448*/ 	.short	0x0100
        /*044a*/ 	.byte	0x04
	.zero		1


	//   ....[53]....
        /*044c*/ 	.word	0x000009b0
        /*0450*/ 	.word	0x000000ff
        /*0454*/ 	.word	0x000001d0
        /*0458*/ 	.short	0x0100
        /*045a*/ 	.byte	0x04
	.zero		1


	//   ....[54]....
        /*045c*/ 	.word	0x000009c0
        /*0460*/ 	.word	0x000000ff
        /*0464*/ 	.word	0x000000d8
        /*0468*/ 	.short	0x0100
        /*046a*/ 	.byte	0x04
	.zero		1


	//   ....[55]....
        /*046c*/ 	.word	0x000009d0
        /*0470*/ 	.word	0x000000ff
        /*0474*/ 	.word	0x000001d8
        /*0478*/ 	.short	0x0100
        /*047a*/ 	.byte	0x04
	.zero		1


	//   ....[56]....
        /*047c*/ 	.word	0x000009e0
        /*0480*/ 	.word	0x000000ff
        /*0484*/ 	.word	0x000000e0
        /*0488*/ 	.short	0x0100
        /*048a*/ 	.byte	0x04
	.zero		1


	//   ....[57]....
        /*048c*/ 	.word	0x000009f0
        /*0490*/ 	.word	0x000000ff
        /*0494*/ 	.word	0x000001e0
        /*0498*/ 	.short	0x0100
        /*049a*/ 	.byte	0x04
	.zero		1


	//   ....[58]....
        /*049c*/ 	.word	0x00000a00
        /*04a0*/ 	.word	0x000000ff
        /*04a4*/ 	.word	0x000000e8
        /*04a8*/ 	.short	0x0100
        /*04aa*/ 	.byte	0x04
	.zero		1


	//   ....[59]....
        /*04ac*/ 	.word	0x00000a10
        /*04b0*/ 	.word	0x000000ff
        /*04b4*/ 	.word	0x000001e8
        /*04b8*/ 	.short	0x0100
        /*04ba*/ 	.byte	0x04
	.zero		1


	//   ....[60]....
        /*04bc*/ 	.word	0x00000a20
        /*04c0*/ 	.word	0x000000ff
        /*04c4*/ 	.word	0x000000f0
        /*04c8*/ 	.short	0x0100
        /*04ca*/ 	.byte	0x04
	.zero		1


	//   ....[61]....
        /*04cc*/ 	.word	0x00000a30
        /*04d0*/ 	.word	0x000000ff
        /*04d4*/ 	.word	0x000001f0
        /*04d8*/ 	.short	0x0100
        /*04da*/ 	.byte	0x04
	.zero		1


	//   ....[62]....
        /*04dc*/ 	.word	0x00000a40
        /*04e0*/ 	.word	0x000000ff
        /*04e4*/ 	.word	0x000000f8
        /*04e8*/ 	.short	0x0100
        /*04ea*/ 	.byte	0x04
	.zero		1


	//   ....[63]....
        /*04ec*/ 	.word	0x00000a50
        /*04f0*/ 	.word	0x000000ff
        /*04f4*/ 	.word	0x000001f8
        /*04f8*/ 	.short	0x0100
        /*04fa*/ 	.byte	0x04
	.zero		1


	//   ....[64]....
        /*04fc*/ 	.word	0x00000b80
        /*0500*/ 	.word	0x000000ff
        /*0504*/ 	.word	0x00000200
        /*0508*/ 	.short	0x0100
        /*050a*/ 	.byte	0x04
	.zero		1


	//   ....[65]....
        /*050c*/ 	.word	0x00000b90
        /*0510*/ 	.word	0x000000ff
        /*0514*/ 	.word	0x00000210
        /*0518*/ 	.short	0x0100
        /*051a*/ 	.byte	0x04
	.zero		1


	//   ....[66]....
        /*051c*/ 	.word	0x00000ba0
        /*0520*/ 	.word	0x000000ff
        /*0524*/ 	.word	0x00000208
        /*0528*/ 	.short	0x0100
        /*052a*/ 	.byte	0x04
	.zero		1


	//   ....[67]....
        /*052c*/ 	.word	0x00000bb0
        /*0530*/ 	.word	0x000000ff
        /*0534*/ 	.word	0x00000218
        /*0538*/ 	.short	0x0100
        /*053a*/ 	.byte	0x04
	.zero		1


	//   ....[68]....
        /*053c*/ 	.word	0x00000c90
        /*0540*/ 	.word	0x000000ff
        /*0544*/ 	.word	0x00000220
        /*0548*/ 	.short	0x0100
        /*054a*/ 	.byte	0x06
	.zero		1


	//   ....[69]....
        /*054c*/ 	.word	0x00000ca0
        /*0550*/ 	.word	0x000000ff
        /*0554*/ 	.word	0x00000228
        /*0558*/ 	.short	0x0100
        /*055a*/ 	.byte	0x06
	.zero		1


	//   ....[70]....
        /*055c*/ 	.word	0x00000dd0
        /*0560*/ 	.word	0x000000ff
        /*0564*/ 	.word	0x00000230
        /*0568*/ 	.short	0x0100
        /*056a*/ 	.byte	0x06
	.zero		1


	//   ....[71]....
        /*056c*/ 	.word	0x00000de0
        /*0570*/ 	.word	0x000000ff
        /*0574*/ 	.word	0x00000240
        /*0578*/ 	.short	0x0100
        /*057a*/ 	.byte	0x06
	.zero		1


	//   ....[72]....
        /*057c*/ 	.word	0x00000df0
        /*0580*/ 	.word	0x000000ff
        /*0584*/ 	.word	0x00000238
        /*0588*/ 	.short	0x0100
        /*058a*/ 	.byte	0x06
	.zero		1


	//   ....[73]....
        /*058c*/ 	.word	0x00000e00
        /*0590*/ 	.word	0x000000ff
        /*0594*/ 	.word	0x00000248
        /*0598*/ 	.short	0x0100
        /*059a*/ 	.byte	0x06
	.zero		1


	//   ....[74]....
        /*059c*/ 	.word	0x00000f20
        /*05a0*/ 	.word	0x000000ff
        /*05a4*/ 	.word	0x00000250
        /*05a8*/ 	.short	0x0100
        /*05aa*/ 	.byte	0x04
	.zero		1


	//   ....[75]....
        /*05ac*/ 	.word	0x00000f30
        /*05b0*/ 	.word	0x000000ff
        /*05b4*/ 	.word	0x00000270
        /*05b8*/ 	.short	0x0100
        /*05ba*/ 	.byte	0x04
	.zero		1


	//   ....[76]....
        /*05bc*/ 	.word	0x00000f40
        /*05c0*/ 	.word	0x000000ff
        /*05c4*/ 	.word	0x00000258
        /*05c8*/ 	.short	0x0100
        /*05ca*/ 	.byte	0x04
	.zero		1


	//   ....[77]....
        /*05cc*/ 	.word	0x00000f50
        /*05d0*/ 	.word	0x000000ff
        /*05d4*/ 	.word	0x00000278
        /*05d8*/ 	.short	0x0100
        /*05da*/ 	.byte	0x04
	.zero		1


	//   ....[78]....
        /*05dc*/ 	.word	0x00000f60
        /*05e0*/ 	.word	0x000000ff
        /*05e4*/ 	.word	0x00000260
        /*05e8*/ 	.short	0x0100
        /*05ea*/ 	.byte	0x04
	.zero		1


	//   ....[79]....
        /*05ec*/ 	.word	0x00000f70
        /*05f0*/ 	.word	0x000000ff
        /*05f4*/ 	.word	0x00000280
        /*05f8*/ 	.short	0x0100
        /*05fa*/ 	.byte	0x04
	.zero		1


	//   ....[80]....
        /*05fc*/ 	.word	0x00000f80
        /*0600*/ 	.word	0x000000ff
        /*0604*/ 	.word	0x00000268
        /*0608*/ 	.short	0x0100
        /*060a*/ 	.byte	0x04
	.zero		1


	//   ....[81]....
        /*060c*/ 	.word	0x00000f90
        /*0610*/ 	.word	0x000000ff
        /*0614*/ 	.word	0x00000288
        /*0618*/ 	.short	0x0100
        /*061a*/ 	.byte	0x04
	.zero		1


	//   ....[82]....
        /*061c*/ 	.word	0x00001080
        /*0620*/ 	.word	0x000000ff
        /*0624*/ 	.word	0x00000290
        /*0628*/ 	.short	0x0100
        /*062a*/ 	.byte	0x04
	.zero		1


	//   ....[83]....
        /*062c*/ 	.word	0x00001090
        /*0630*/ 	.word	0x000000ff
        /*0634*/ 	.word	0x000002a0
        /*0638*/ 	.short	0x0100
        /*063a*/ 	.byte	0x04
	.zero		1


	//   ....[84]....
        /*063c*/ 	.word	0x000010a0
        /*0640*/ 	.word	0x000000ff
        /*0644*/ 	.word	0x00000298
        /*0648*/ 	.short	0x0100
        /*064a*/ 	.byte	0x04
	.zero		1


	//   ....[85]....
        /*064c*/ 	.word	0x000010b0
        /*0650*/ 	.word	0x000000ff
        /*0654*/ 	.word	0x000002a8
        /*0658*/ 	.short	0x0100
        /*065a*/ 	.byte	0x04
	.zero		1


	//   ....[86]....
        /*065c*/ 	.word	0x000011b0
        /*0660*/ 	.word	0x000000ff
        /*0664*/ 	.word	0x000002b0
        /*0668*/ 	.short	0x0100
        /*066a*/ 	.byte	0x06
	.zero		1


	//   ....[87]....
        /*066c*/ 	.word	0x00001ef0
        /*0670*/ 	.word	0x00000000
        /*0674*/ 	.word	0x000002a0
        /*0678*/ 	.short	0x010a
        /*067a*/ 	.byte	0xff
	.zero		1


	//   ....[88]....
        /*067c*/ 	.word	0x00001f10
        /*0680*/ 	.word	0x00000000
        /*0684*/ 	.word	0x00000290
        /*0688*/ 	.short	0x0101
        /*068a*/ 	.byte	0xff
	.zero		1


	//   ....[89]....
        /*068c*/ 	.word	0x00001fc0
        /*0690*/ 	.word	0x000000ff
        /*0694*/ 	.word	0x00000100
        /*0698*/ 	.short	0x010a
        /*069a*/ 	.byte	0x04
	.zero		1


	//   ....[90]....
        /*069c*/ 	.word	0x00002090
        /*06a0*/ 	.word	0x000000ff
        /*06a4*/ 	.word	0x00000100
        /*06a8*/ 	.short	0x010a
        /*06aa*/ 	.byte	0x21
	.zero		1


	//   ....[91]....
        /*06ac*/ 	.word	0x00002240
        /*06b0*/ 	.word	0x000000ff
        /*06b4*/ 	.word	0x00000100
        /*06b8*/ 	.short	0x010a
        /*06ba*/ 	.byte	0x05
	.zero		1


	//   ....[92]....
        /*06bc*/ 	.word	0x00002360
        /*06c0*/ 	.word	0x000000ff
        /*06c4*/ 	.word	0x00000228
        /*06c8*/ 	.short	0x0101
        /*06ca*/ 	.byte	0x0d
	.zero		1


	//   ....[93]....
        /*06cc*/ 	.word	0x00002380
        /*06d0*/ 	.word	0x000000ff
        /*06d4*/ 	.word	0x00000100
        /*06d8*/ 	.short	0x010a
        /*06da*/ 	.byte	0x04
	.zero		1


	//   ....[94]....
        /*06dc*/ 	.word	0x00002400
        /*06e0*/ 	.word	0x000000ff
        /*06e4*/ 	.word	0x00000100
        /*06e8*/ 	.short	0x010a
        /*06ea*/ 	.byte	0x11
	.zero		1


	//   ....[95]....
        /*06ec*/ 	.word	0x00002590
        /*06f0*/ 	.word	0x000000ff
        /*06f4*/ 	.word	0x00000100
        /*06f8*/ 	.short	0x010a
        /*06fa*/ 	.byte	0x05
	.zero		1


	//   ....[96]....
        /*06fc*/ 	.word	0x000026e0
        /*0700*/ 	.word	0x00000003
        /*0704*/ 	.word	0x00000230
        /*0708*/ 	.short	0x010a
        /*070a*/ 	.byte	0xff
	.zero		1


	//   ....[97]....
        /*070c*/ 	.word	0x00002830
        /*0710*/ 	.word	0x00000000
        /*0714*/ 	.word	0x00000000
        /*0718*/ 	.short	0x0101
        /*071a*/ 	.byte	0xff
	.zero		1


	//   ....[98]....
        /*071c*/ 	.word	0x00002dd0
        /*0720*/ 	.word	0x000000ff
        /*0724*/ 	.word	0x00000000
        /*0728*/ 	.short	0x010a
        /*072a*/ 	.byte	0x04
	.zero		1


	//   ....[99]....
        /*072c*/ 	.word	0x00002e60
        /*0730*/ 	.word	0x000000ff
        /*0734*/ 	.word	0x00000000
        /*0738*/ 	.short	0x010a
        /*073a*/ 	.byte	0x05
	.zero		1


	//   ....[100]....
        /*073c*/ 	.word	0x00002ef0
        /*0740*/ 	.word	0x000000ff
        /*0744*/ 	.word	0x00000000
        /*0748*/ 	.short	0x010a
        /*074a*/ 	.byte	0x05
	.zero		1


	//   ....[101]....
        /*074c*/ 	.word	0x00002f80
        /*0750*/ 	.word	0x000000ff
        /*0754*/ 	.word	0x00000000
        /*0758*/ 	.short	0x010a
        /*075a*/ 	.byte	0x05
	.zero		1


	//   ....[102]....
        /*075c*/ 	.word	0x00003010
        /*0760*/ 	.word	0x000000ff
        /*0764*/ 	.word	0x00000000
        /*0768*/ 	.short	0x010a
        /*076a*/ 	.byte	0x05
	.zero		1


	//   ....[103]....
        /*076c*/ 	.word	0x000030a0
        /*0770*/ 	.word	0x000000ff
        /*0774*/ 	.word	0x00000000
        /*0778*/ 	.short	0x010a
        /*077a*/ 	.byte	0x05
	.zero		1


	//   ....[104]....
        /*077c*/ 	.word	0x00003130
        /*0780*/ 	.word	0x000000ff
        /*0784*/ 	.word	0x00000000
        /*0788*/ 	.short	0x010a
        /*078a*/ 	.byte	0x05
	.zero		1


	//   ....[105]....
        /*078c*/ 	.word	0x000031c0
        /*0790*/ 	.word	0x000000ff
        /*0794*/ 	.word	0x00000000
        /*0798*/ 	.short	0x010a
        /*079a*/ 	.byte	0x05
	.zero		1


	//   ....[106]....
        /*079c*/ 	.word	0x00003250
        /*07a0*/ 	.word	0x000000ff
        /*07a4*/ 	.word	0x00000000
        /*07a8*/ 	.short	0x010a
        /*07aa*/ 	.byte	0x05
	.zero		1


	//   ....[107]....
        /*07ac*/ 	.word	0x000032e0
        /*07b0*/ 	.word	0x000000ff
        /*07b4*/ 	.word	0x00000000
        /*07b8*/ 	.short	0x010a
        /*07ba*/ 	.byte	0x05
	.zero		1


	//   ....[108]....
        /*07bc*/ 	.word	0x00003370
        /*07c0*/ 	.word	0x000000ff
        /*07c4*/ 	.word	0x00000000
        /*07c8*/ 	.short	0x010a
        /*07ca*/ 	.byte	0x05
	.zero		1


	//   ....[109]....
        /*07cc*/ 	.word	0x00003400
        /*07d0*/ 	.word	0x000000ff
        /*07d4*/ 	.word	0x00000000
        /*07d8*/ 	.short	0x010a
        /*07da*/ 	.byte	0x05
	.zero		1


	//   ....[110]....
        /*07dc*/ 	.word	0x00003490
        /*07e0*/ 	.word	0x000000ff
        /*07e4*/ 	.word	0x00000000
        /*07e8*/ 	.short	0x010a
        /*07ea*/ 	.byte	0x05
	.zero		1


	//   ....[111]....
        /*07ec*/ 	.word	0x00003520
        /*07f0*/ 	.word	0x000000ff
        /*07f4*/ 	.word	0x00000000
        /*07f8*/ 	.short	0x010a
        /*07fa*/ 	.byte	0x05
	.zero		1


	//   ....[112]....
        /*07fc*/ 	.word	0x000035b0
        /*0800*/ 	.word	0x000000ff
        /*0804*/ 	.word	0x00000000
        /*0808*/ 	.short	0x010a
        /*080a*/ 	.byte	0x05
	.zero		1


	//   ....[113]....
        /*080c*/ 	.word	0x00003640
        /*0810*/ 	.word	0x000000ff
        /*0814*/ 	.word	0x00000000
        /*0818*/ 	.short	0x010a
        /*081a*/ 	.byte	0x05
	.zero		1


	//   ....[114]....
        /*081c*/ 	.word	0x000036d0
        /*0820*/ 	.word	0x000000ff
        /*0824*/ 	.word	0x00000000
        /*0828*/ 	.short	0x010a
        /*082a*/ 	.byte	0x05
	.zero		1


	//   ....[115]....
        /*082c*/ 	.word	0x00003760
        /*0830*/ 	.word	0x000000ff
        /*0834*/ 	.word	0x00000000
        /*0838*/ 	.short	0x010a
        /*083a*/ 	.byte	0x05
	.zero		1


	//   ....[116]....
        /*083c*/ 	.word	0x000037f0
        /*0840*/ 	.word	0x000000ff
        /*0844*/ 	.word	0x00000000
        /*0848*/ 	.short	0x010a
        /*084a*/ 	.byte	0x05
	.zero		1


	//   ....[117]....
        /*084c*/ 	.word	0x00003880
        /*0850*/ 	.word	0x000000ff
        /*0854*/ 	.word	0x00000000
        /*0858*/ 	.short	0x010a
        /*085a*/ 	.byte	0x05
	.zero		1


	//   ....[118]....
        /*085c*/ 	.word	0x00003910
        /*0860*/ 	.word	0x000000ff
        /*0864*/ 	.word	0x00000000
        /*0868*/ 	.short	0x010a
        /*086a*/ 	.byte	0x05
	.zero		1


	//   ....[119]....
        /*086c*/ 	.word	0x000039a0
        /*0870*/ 	.word	0x000000ff
        /*0874*/ 	.word	0x00000000
        /*0878*/ 	.short	0x010a
        /*087a*/ 	.byte	0x05
	.zero		1


	//   ....[120]....
        /*087c*/ 	.word	0x00003a30
        /*0880*/ 	.word	0x000000ff
        /*0884*/ 	.word	0x00000000
        /*0888*/ 	.short	0x010a
        /*088a*/ 	.byte	0x05
	.zero		1


	//   ....[121]....
        /*088c*/ 	.word	0x00003ac0
        /*0890*/ 	.word	0x000000ff
        /*0894*/ 	.word	0x00000000
        /*0898*/ 	.short	0x010a
        /*089a*/ 	.byte	0x05
	.zero		1


	//   ....[122]....
        /*089c*/ 	.word	0x00003b50
        /*08a0*/ 	.word	0x000000ff
        /*08a4*/ 	.word	0x00000000
        /*08a8*/ 	.short	0x010a
        /*08aa*/ 	.byte	0x05
	.zero		1


	//   ....[123]....
        /*08ac*/ 	.word	0x00003be0
        /*08b0*/ 	.word	0x000000ff
        /*08b4*/ 	.word	0x00000000
        /*08b8*/ 	.short	0x010a
        /*08ba*/ 	.byte	0x05
	.zero		1


	//   ....[124]....
        /*08bc*/ 	.word	0x00003c70
        /*08c0*/ 	.word	0x000000ff
        /*08c4*/ 	.word	0x00000000
        /*08c8*/ 	.short	0x010a
        /*08ca*/ 	.byte	0x05
	.zero		1


	//   ....[125]....
        /*08cc*/ 	.word	0x00003d00
        /*08d0*/ 	.word	0x000000ff
        /*08d4*/ 	.word	0x00000000
        /*08d8*/ 	.short	0x010a
        /*08da*/ 	.byte	0x05
	.zero		1


	//   ....[126]....
        /*08dc*/ 	.word	0x00003d90
        /*08e0*/ 	.word	0x000000ff
        /*08e4*/ 	.word	0x00000000
        /*08e8*/ 	.short	0x010a
        /*08ea*/ 	.byte	0x05
	.zero		1


	//   ....[127]....
        /*08ec*/ 	.word	0x00003e20
        /*08f0*/ 	.word	0x000000ff
        /*08f4*/ 	.word	0x00000000
        /*08f8*/ 	.short	0x010a
        /*08fa*/ 	.byte	0x05
	.zero		1


	//   ....[128]....
        /*08fc*/ 	.word	0x00003eb0
        /*0900*/ 	.word	0x000000ff
        /*0904*/ 	.word	0x00000000
        /*0908*/ 	.short	0x010a
        /*090a*/ 	.byte	0x05
	.zero		1


	//   ....[129]....
        /*090c*/ 	.word	0x00003f50
        /*0910*/ 	.word	0x00000000
        /*0914*/ 	.word	0x00000000
        /*0918*/ 	.short	0x010a
        /*091a*/ 	.byte	0xff
	.zero		1


	//   ....[130]....
        /*091c*/ 	.word	0x00004070
        /*0920*/ 	.word	0x00000002
        /*0924*/ 	.word	0x00000290
        /*0928*/ 	.short	0x010a
        /*092a*/ 	.byte	0xff
	.zero		1


	//   ....[131]....
        /*092c*/ 	.word	0x000040d0
        /*0930*/ 	.word	0x00000004
        /*0934*/ 	.word	0x00000000
        /*0938*/ 	.short	0x0101
        /*093a*/ 	.byte	0xff
	.zero		1


	//   ....[132]....
        /*093c*/ 	.word	0x000040f0
        /*0940*/ 	.word	0x000000ff
        /*0944*/ 	.word	0x00000240
        /*0948*/ 	.short	0x010a
        /*094a*/ 	.byte	0x04
	.zero		1


	//   ....[133]....
        /*094c*/ 	.word	0x00004210
        /*0950*/ 	.word	0x00000002
        /*0954*/ 	.word	0x00000230
        /*0958*/ 	.short	0x010a
        /*095a*/ 	.byte	0xff
	.zero		1


	//   ....[134]....
        /*095c*/ 	.word	0x00004320
        /*0960*/ 	.word	0x00000002
        /*0964*/ 	.word	0x00000000
        /*0968*/ 	.short	0x0101
        /*096a*/ 	.byte	0xff
	.zero		1


	//   ....[135]....
        /*096c*/ 	.word	0x000043b0
        /*0970*/ 	.word	0x000000ff
        /*0974*/ 	.word	0x00000240
        /*0978*/ 	.short	0x0106
        /*097a*/ 	.byte	0x04
	.zero		1


	//   ....[136]....
        /*097c*/ 	.word	0x000043d0
        /*0980*/ 	.word	0x000000ff
        /*0984*/ 	.word	0x00000240
        /*0988*/ 	.short	0x010a
        /*098a*/ 	.byte	0x04
	.zero		1


	//   ....[137]....
        /*098c*/ 	.word	0x00004460
        /*0990*/ 	.word	0x000000ff
        /*0994*/ 	.word	0x00000240
        /*0998*/ 	.short	0x0106
        /*099a*/ 	.byte	0x07
	.zero		1


	//   ....[138]....
        /*099c*/ 	.word	0x000044a0
        /*09a0*/ 	.word	0x00000000
        /*09a4*/ 	.word	0x00000240
        /*09a8*/ 	.short	0x010a
        /*09aa*/ 	.byte	0xff
	.zero		1


	//   ....[139]....
        /*09ac*/ 	.word	0x000046e0
        /*09b0*/ 	.word	0x000000ff
        /*09b4*/ 	.word	0x00000008
        /*09b8*/ 	.short	0x010a
        /*09ba*/ 	.byte	0x05
	.zero		1


	//   ....[140]....
        /*09bc*/ 	.word	0x00004700
        /*09c0*/ 	.word	0x000000ff
        /*09c4*/ 	.word	0x00000008
        /*09c8*/ 	.short	0x010a
        /*09ca*/ 	.byte	0x05
	.zero		1


	//   ....[141]....
        /*09cc*/ 	.word	0x00004890
        /*09d0*/ 	.word	0x000000ff
        /*09d4*/ 	.word	0x00000008
        /*09d8*/ 	.short	0x010a
        /*09da*/ 	.byte	0x05
	.zero		1


	//   ....[142]....
        /*09dc*/ 	.word	0x000048b0
        /*09e0*/ 	.word	0x000000ff
        /*09e4*/ 	.word	0x00000008
        /*09e8*/ 	.short	0x010a
        /*09ea*/ 	.byte	0x05
	.zero		1


	//   ....[143]....
        /*09ec*/ 	.word	0x00004970
        /*09f0*/ 	.word	0x000000ff
        /*09f4*/ 	.word	0x00000000
        /*09f8*/ 	.short	0x0101
        /*09fa*/ 	.byte	0x04
	.zero		1


	//   ....[144]....
        /*09fc*/ 	.word	0x00004c50
        /*0a00*/ 	.word	0x00000000
        /*0a04*/ 	.word	0x00000230
        /*0a08*/ 	.short	0x010a
        /*0a0a*/ 	.byte	0xff
	.zero		1


	//   ....[145]....
        /*0a0c*/ 	.word	0x00004d10
        /*0a10*/ 	.word	0x00000000
        /*0a14*/ 	.word	0x00000000
        /*0a18*/ 	.short	0x0101
        /*0a1a*/ 	.byte	0xff
	.zero		1


	//   ....[146]....
        /*0a1c*/ 	.word	0x00004dc0
        /*0a20*/ 	.word	0x000000ff
        /*0a24*/ 	.word	0x00000000
        /*0a28*/ 	.short	0x010a
        /*0a2a*/ 	.byte	0x04
	.zero		1


	//   ....[147]....
        /*0a2c*/ 	.word	0x00004dd0
        /*0a30*/ 	.word	0x000000ff
        /*0a34*/ 	.word	0x00000270
        /*0a38*/ 	.short	0x010a
        /*0a3a*/ 	.byte	0x13
	.zero		1


	//   ....[148]....
        /*0a3c*/ 	.word	0x00004e90
        /*0a40*/ 	.word	0x000000ff
        /*0a44*/ 	.word	0x00000000
        /*0a48*/ 	.short	0x010a
        /*0a4a*/ 	.byte	0x06
	.zero		1


	//   ....[149]....
        /*0a4c*/ 	.word	0x00004fb0
        /*0a50*/ 	.word	0x000000ff
        /*0a54*/ 	.word	0x00000000
        /*0a58*/ 	.short	0x010a
        /*0a5a*/ 	.byte	0x04
	.zero		1


	//   ....[150]....
        /*0a5c*/ 	.word	0x000051d0
        /*0a60*/ 	.word	0x000000ff
        /*0a64*/ 	.word	0x00000000
        /*0a68*/ 	.short	0x010a
        /*0a6a*/ 	.byte	0x04
	.zero		1


	//   ....[151]....
        /*0a6c*/ 	.word	0x00005260
        /*0a70*/ 	.word	0x000000ff
        /*0a74*/ 	.word	0x00000000
        /*0a78*/ 	.short	0x010a
        /*0a7a*/ 	.byte	0x05
	.zero		1


	//   ....[152]....
        /*0a7c*/ 	.word	0x000052f0
        /*0a80*/ 	.word	0x000000ff
        /*0a84*/ 	.word	0x00000000
        /*0a88*/ 	.short	0x010a
        /*0a8a*/ 	.byte	0x05
	.zero		1


	//   ....[153]....
        /*0a8c*/ 	.word	0x00005390
        /*0a90*/ 	.word	0x00000000
        /*0a94*/ 	.word	0x00000000
        /*0a98*/ 	.short	0x010a
        /*0a9a*/ 	.byte	0xff
	.zero		1


	//   ....[154]....
        /*0a9c*/ 	.word	0x000053d0
        /*0aa0*/ 	.word	0x00000000
        /*0aa4*/ 	.word	0x00000000
        /*0aa8*/ 	.short	0x010a
        /*0aaa*/ 	.byte	0xff
	.zero		1


	//   ....[155]....
        /*0aac*/ 	.word	0x00005440
        /*0ab0*/ 	.word	0x000000ff
        /*0ab4*/ 	.word	0x00000000
        /*0ab8*/ 	.short	0x0101
        /*0aba*/ 	.byte	0x04
	.zero		1


	//   ....[156]....
        /*0abc*/ 	.word	0x00005480
        /*0ac0*/ 	.word	0x000000ff
        /*0ac4*/ 	.word	0x000002b0
        /*0ac8*/ 	.short	0x010a
        /*0aca*/ 	.byte	0x0d
	.zero		1


	//   ....[157]....
        /*0acc*/ 	.word	0x000054d0
        /*0ad0*/ 	.word	0x000000ff
        /*0ad4*/ 	.word	0x00000000
        /*0ad8*/ 	.short	0x0101
        /*0ada*/ 	.byte	0x04
	.zero		1


	//   ....[158]....
        /*0adc*/ 	.word	0x00005960
        /*0ae0*/ 	.word	0x0000000c
        /*0ae4*/ 	.word	0x00000230
        /*0ae8*/ 	.short	0x010a
        /*0aea*/ 	.byte	0xff
	.zero		1


	//   ....[159]....
        /*0aec*/ 	.word	0x00005ad0
        /*0af0*/ 	.word	0x00000000
        /*0af4*/ 	.word	0x00000000
        /*0af8*/ 	.short	0x0101
        /*0afa*/ 	.byte	0xff
	.zero		1


	//   ....[160]....
        /*0afc*/ 	.word	0x00005f60
        /*0b00*/ 	.word	0x000000ff
        /*0b04*/ 	.word	0x00000228
        /*0b08*/ 	.short	0x010a
        /*0b0a*/ 	.byte	0x15
	.zero		1


	//   ....[161]....
        /*0b0c*/ 	.word	0x000060e0
        /*0b10*/ 	.word	0x000000ff
        /*0b14*/ 	.word	0x00000210
        /*0b18*/ 	.short	0x010a
        /*0b1a*/ 	.byte	0x15
	.zero		1


	//   ....[162]....
        /*0b1c*/ 	.word	0x00006250
        /*0b20*/ 	.word	0x000000ff
        /*0b24*/ 	.word	0x00000200
        /*0b28*/ 	.short	0x010b
        /*0b2a*/ 	.byte	0x15
	.zero		1


	//   ....[163]....
        /*0b2c*/ 	.word	0x00006260
        /*0b30*/ 	.word	0x000000ff
        /*0b34*/ 	.word	0x00000000
        /*0b38*/ 	.short	0x0101
        /*0b3a*/ 	.byte	0x22
	.zero		1


	//   ....[164]....
        /*0b3c*/ 	.word	0x00006270
        /*0b40*/ 	.word	0x000000ff
        /*0b44*/ 	.word	0x00000218
        /*0b48*/ 	.short	0x010a
        /*0b4a*/ 	.byte	0x15
	.zero		1


	//   ....[165]....
        /*0b4c*/ 	.word	0x00006450
        /*0b50*/ 	.word	0x000000ff
        /*0b54*/ 	.word	0x00000208
        /*0b58*/ 	.short	0x010b
        /*0b5a*/ 	.byte	0x15
	.zero		1


	//   ....[166]....
        /*0b5c*/ 	.word	0x00006460
        /*0b60*/ 	.word	0x000000ff
        /*0b64*/ 	.word	0x00000000
        /*0b68*/ 	.short	0x0101
        /*0b6a*/ 	.byte	0x21
	.zero		1


	//   ....[167]....
        /*0b6c*/ 	.word	0x00006490
        /*0b70*/ 	.word	0x000000ff
        /*0b74*/ 	.word	0x00000210
        /*0b78*/ 	.short	0x010a
        /*0b7a*/ 	.byte	0x15
	.zero		1


	//   ....[168]....
        /*0b7c*/ 	.word	0x000064d0
        /*0b80*/ 	.word	0x00000000
        /*0b84*/ 	.word	0x00000218
        /*0b88*/ 	.short	0x010a
        /*0b8a*/ 	.byte	0xff
	.zero		1


	//   ....[169]....
        /*0b8c*/ 	.word	0x000067f0
        /*0b90*/ 	.word	0x00000003
        /*0b94*/ 	.word	0x00000230
        /*0b98*/ 	.short	0x010a
        /*0b9a*/ 	.byte	0xff
	.zero		1


	//   ....[170]....
        /*0b9c*/ 	.word	0x00006970
        /*0ba0*/ 	.word	0x00000000
        /*0ba4*/ 	.word	0x00000000
        /*0ba8*/ 	.short	0x0101
        /*0baa*/ 	.byte	0xff
	.zero		1


	//   ....[171]....
        /*0bac*/ 	.word	0x000074a0
        /*0bb0*/ 	.word	0x00000003
        /*0bb4*/ 	.word	0x00000200
        /*0bb8*/ 	.short	0x010a
        /*0bba*/ 	.byte	0xff
	.zero		1


	//   ....[172]....
        /*0bbc*/ 	.word	0x000074c0
        /*0bc0*/ 	.word	0x000000a4
        /*0bc4*/ 	.word	0x00000250
        /*0bc8*/ 	.short	0x010a
        /*0bca*/ 	.byte	0xff
	.zero		1


	//   ....[173]....
        /*0bcc*/ 	.word	0x00007600
        /*0bd0*/ 	.word	0x00000003
        /*0bd4*/ 	.word	0x00000200
        /*0bd8*/ 	.short	0x010a
        /*0bda*/ 	.byte	0xff
	.zero		1


	//   ....[174]....
        /*0bdc*/ 	.word	0x00007750
        /*0be0*/ 	.word	0x00000000
        /*0be4*/ 	.word	0x00000000
        /*0be8*/ 	.short	0x0101
        /*0bea*/ 	.byte	0xff
	.zero		1


	//   ....[175]....
        /*0bec*/ 	.word	0x000077b0
        /*0bf0*/ 	.word	0x000000a4
        /*0bf4*/ 	.word	0x00000250
        /*0bf8*/ 	.short	0x010a
        /*0bfa*/ 	.byte	0xff
	.zero		1


	//   ....[176]....
        /*0bfc*/ 	.word	0x00008b60
        /*0c00*/ 	.word	0x000000c8
        /*0c04*/ 	.word	0x00000200
        /*0c08*/ 	.short	0x010a
        /*0c0a*/ 	.byte	0xff
	.zero		1


	//   ....[177]....
        /*0c0c*/ 	.word	0x00008c40
        /*0c10*/ 	.word	0x000000c8
        /*0c14*/ 	.word	0x00000200
        /*0c18*/ 	.short	0x010a
        /*0c1a*/ 	.byte	0xff
	.zero		1


	//   ....[178]....
        /*0c1c*/ 	.word	0x00008d90
        /*0c20*/ 	.word	0x00000000
        /*0c24*/ 	.word	0x00000000
        /*0c28*/ 	.short	0x0101
        /*0c2a*/ 	.byte	0xff
	.zero		1


	//   ....[179]....
        /*0c2c*/ 	.word	0x000091a0
        /*0c30*/ 	.word	0x000000a4
        /*0c34*/ 	.word	0x00000000
        /*0c38*/ 	.short	0x0101
        /*0c3a*/ 	.byte	0xff
	.zero		1


	//   ....[180]....
        /*0c3c*/ 	.word	0x0000a1f0
        /*0c40*/ 	.word	0x00000000
        /*0c44*/ 	.word	0x000002a0
        /*0c48*/ 	.short	0x010a
        /*0c4a*/ 	.byte	0xff
	.zero		1


	//   ....[181]....
        /*0c4c*/ 	.word	0x0000a250
        /*0c50*/ 	.word	0x00000000
        /*0c54*/ 	.word	0x00000100
        /*0c58*/ 	.short	0x010a
        /*0c5a*/ 	.byte	0xff
	.zero		1


	//   ....[182]....
        /*0c5c*/ 	.word	0x0000a2b0
        /*0c60*/ 	.word	0x00000000
        /*0c64*/ 	.word	0x00000100
        /*0c68*/ 	.short	0x010a
        /*0c6a*/ 	.byte	0xff
	.zero		1


	//   ....[183]....
        /*0c6c*/ 	.word	0x0000a300
        /*0c70*/ 	.word	0x00000003
        /*0c74*/ 	.word	0x00000230
        /*0c78*/ 	.short	0x010a
        /*0c7a*/ 	.byte	0xff
	.zero		1


	//   ....[184]....
        /*0c7c*/ 	.word	0x0000a360
        /*0c80*/ 	.word	0x00000000
        /*0c84*/ 	.word	0x00000000
        /*0c88*/ 	.short	0x010a
        /*0c8a*/ 	.byte	0xff
	.zero		1


	//   ....[185]....
        /*0c8c*/ 	.word	0x0000a3c0
        /*0c90*/ 	.word	0x00000000
        /*0c94*/ 	.word	0x00000000
        /*0c98*/ 	.short	0x010a
        /*0c9a*/ 	.byte	0xff
	.zero		1


	//   ....[186]....
        /*0c9c*/ 	.word	0x0000a420
        /*0ca0*/ 	.word	0x00000000
        /*0ca4*/ 	.word	0x00000000
        /*0ca8*/ 	.short	0x010a
        /*0caa*/ 	.byte	0xff
	.zero		1


	//   ....[187]....
        /*0cac*/ 	.word	0x0000a480
        /*0cb0*/ 	.word	0x00000000
        /*0cb4*/ 	.word	0x00000000
        /*0cb8*/ 	.short	0x010a
        /*0cba*/ 	.byte	0xff
	.zero		1


	//   ....[188]....
        /*0cbc*/ 	.word	0x0000a4e0
        /*0cc0*/ 	.word	0x00000000
        /*0cc4*/ 	.word	0x00000000
        /*0cc8*/ 	.short	0x010a
        /*0cca*/ 	.byte	0xff
	.zero		1


	//   ....[189]....
        /*0ccc*/ 	.word	0x0000a540
        /*0cd0*/ 	.word	0x00000000
        /*0cd4*/ 	.word	0x00000000
        /*0cd8*/ 	.short	0x010a
        /*0cda*/ 	.byte	0xff
	.zero		1


	//   ....[190]....
        /*0cdc*/ 	.word	0x0000a5a0
        /*0ce0*/ 	.word	0x00000000
        /*0ce4*/ 	.word	0x00000000
        /*0ce8*/ 	.short	0x010a
        /*0cea*/ 	.byte	0xff
	.zero		1


	//   ....[191]....
        /*0cec*/ 	.word	0x0000a600
        /*0cf0*/ 	.word	0x00000000
        /*0cf4*/ 	.word	0x00000000
        /*0cf8*/ 	.short	0x010a
        /*0cfa*/ 	.byte	0xff
	.zero		1


	//   ....[192]....
        /*0cfc*/ 	.word	0x0000a660
        /*0d00*/ 	.word	0x00000000
        /*0d04*/ 	.word	0x00000000
        /*0d08*/ 	.short	0x010a
        /*0d0a*/ 	.byte	0xff
	.zero		1


	//   ....[193]....
        /*0d0c*/ 	.word	0x0000a6c0
        /*0d10*/ 	.word	0x00000000
        /*0d14*/ 	.word	0x00000000
        /*0d18*/ 	.short	0x010a
        /*0d1a*/ 	.byte	0xff
	.zero		1


	//   ....[194]....
        /*0d1c*/ 	.word	0x0000a720
        /*0d20*/ 	.word	0x00000000
        /*0d24*/ 	.word	0x00000000
        /*0d28*/ 	.short	0x010a
        /*0d2a*/ 	.byte	0xff
	.zero		1


	//   ....[195]....
        /*0d2c*/ 	.word	0x0000a780
        /*0d30*/ 	.word	0x00000000
        /*0d34*/ 	.word	0x00000000
        /*0d38*/ 	.short	0x010a
        /*0d3a*/ 	.byte	0xff
	.zero		1


	//   ....[196]....
        /*0d3c*/ 	.word	0x0000a7e0
        /*0d40*/ 	.word	0x00000000
        /*0d44*/ 	.word	0x00000000
        /*0d48*/ 	.short	0x010a
        /*0d4a*/ 	.byte	0xff
	.zero		1


	//   ....[197]....
        /*0d4c*/ 	.word	0x0000a840
        /*0d50*/ 	.word	0x00000000
        /*0d54*/ 	.word	0x00000000
        /*0d58*/ 	.short	0x010a
        /*0d5a*/ 	.byte	0xff
	.zero		1


	//   ....[198]....
        /*0d5c*/ 	.word	0x0000a8a0
        /*0d60*/ 	.word	0x00000000
        /*0d64*/ 	.word	0x00000000
        /*0d68*/ 	.short	0x010a
        /*0d6a*/ 	.byte	0xff
	.zero		1


	//   ....[199]....
        /*0d6c*/ 	.word	0x0000a900
        /*0d70*/ 	.word	0x00000000
        /*0d74*/ 	.word	0x00000000
        /*0d78*/ 	.short	0x010a
        /*0d7a*/ 	.byte	0xff
	.zero		1


	//   ....[200]....
        /*0d7c*/ 	.word	0x0000a960
        /*0d80*/ 	.word	0x00000000
        /*0d84*/ 	.word	0x00000000
        /*0d88*/ 	.short	0x010a
        /*0d8a*/ 	.byte	0xff
	.zero		1


	//   ....[201]....
        /*0d8c*/ 	.word	0x0000a9c0
        /*0d90*/ 	.word	0x00000000
        /*0d94*/ 	.word	0x00000000
        /*0d98*/ 	.short	0x010a
        /*0d9a*/ 	.byte	0xff
	.zero		1


	//   ....[202]....
        /*0d9c*/ 	.word	0x0000aa20
        /*0da0*/ 	.word	0x00000000
        /*0da4*/ 	.word	0x00000000
        /*0da8*/ 	.short	0x010a
        /*0daa*/ 	.byte	0xff
	.zero		1


	//   ....[203]....
        /*0dac*/ 	.word	0x0000aa80
        /*0db0*/ 	.word	0x00000000
        /*0db4*/ 	.word	0x00000000
        /*0db8*/ 	.short	0x010a
        /*0dba*/ 	.byte	0xff
	.zero		1


	//   ....[204]....
        /*0dbc*/ 	.word	0x0000aae0
        /*0dc0*/ 	.word	0x00000000
        /*0dc4*/ 	.word	0x00000000
        /*0dc8*/ 	.short	0x010a
        /*0dca*/ 	.byte	0xff
	.zero		1


	//   ....[205]....
        /*0dcc*/ 	.word	0x0000ab40
        /*0dd0*/ 	.word	0x00000000
        /*0dd4*/ 	.word	0x00000000
        /*0dd8*/ 	.short	0x010a
        /*0dda*/ 	.byte	0xff
	.zero		1


	//   ....[206]....
        /*0ddc*/ 	.word	0x0000aba0
        /*0de0*/ 	.word	0x00000000
        /*0de4*/ 	.word	0x00000000
        /*0de8*/ 	.short	0x010a
        /*0dea*/ 	.byte	0xff
	.zero		1


	//   ....[207]....
        /*0dec*/ 	.word	0x0000ac00
        /*0df0*/ 	.word	0x00000000
        /*0df4*/ 	.word	0x00000000
        /*0df8*/ 	.short	0x010a
        /*0dfa*/ 	.byte	0xff
	.zero		1


	//   ....[208]....
        /*0dfc*/ 	.word	0x0000ac60
        /*0e00*/ 	.word	0x00000000
        /*0e04*/ 	.word	0x00000000
        /*0e08*/ 	.short	0x010a
        /*0e0a*/ 	.byte	0xff
	.zero		1


	//   ....[209]....
        /*0e0c*/ 	.word	0x0000acc0
        /*0e10*/ 	.word	0x00000000
        /*0e14*/ 	.word	0x00000000
        /*0e18*/ 	.short	0x010a
        /*0e1a*/ 	.byte	0xff
	.zero		1


	//   ....[210]....
        /*0e1c*/ 	.word	0x0000ad20
        /*0e20*/ 	.word	0x00000000
        /*0e24*/ 	.word	0x00000000
        /*0e28*/ 	.short	0x010a
        /*0e2a*/ 	.byte	0xff
	.zero		1


	//   ....[211]....
        /*0e2c*/ 	.word	0x0000ad80
        /*0e30*/ 	.word	0x00000000
        /*0e34*/ 	.word	0x00000000
        /*0e38*/ 	.short	0x010a
        /*0e3a*/ 	.byte	0xff
	.zero		1


	//   ....[212]....
        /*0e3c*/ 	.word	0x0000ade0
        /*0e40*/ 	.word	0x00000000
        /*0e44*/ 	.word	0x00000000
        /*0e48*/ 	.short	0x010a
        /*0e4a*/ 	.byte	0xff
	.zero		1


	//   ....[213]....
        /*0e4c*/ 	.word	0x0000ae40
        /*0e50*/ 	.word	0x00000000
        /*0e54*/ 	.word	0x00000000
        /*0e58*/ 	.short	0x010a
        /*0e5a*/ 	.byte	0xff
	.zero		1


	//   ....[214]....
        /*0e5c*/ 	.word	0x0000aea0
        /*0e60*/ 	.word	0x00000000
        /*0e64*/ 	.word	0x00000000
        /*0e68*/ 	.short	0x010a
        /*0e6a*/ 	.byte	0xff
	.zero		1


	//   ....[215]....
        /*0e6c*/ 	.word	0x0000aef0
        /*0e70*/ 	.word	0x00000002
        /*0e74*/ 	.word	0x00000290
        /*0e78*/ 	.short	0x010a
        /*0e7a*/ 	.byte	0xff
	.zero		1


	//   ....[216]....
        /*0e7c*/ 	.word	0x0000af50
        /*0e80*/ 	.word	0x00000002
        /*0e84*/ 	.word	0x00000240
        /*0e88*/ 	.short	0x010a
        /*0e8a*/ 	.byte	0xff
	.zero		1


	//   ....[217]....
        /*0e8c*/ 	.word	0x0000afa0
        /*0e90*/ 	.word	0x00000002
        /*0e94*/ 	.word	0x00000230
        /*0e98*/ 	.short	0x010a
        /*0e9a*/ 	.byte	0xff
	.zero		1


	//   ....[218]....
        /*0e9c*/ 	.word	0x0000b000
        /*0ea0*/ 	.word	0x00000000
        /*0ea4*/ 	.word	0x00000240
        /*0ea8*/ 	.short	0x010a
        /*0eaa*/ 	.byte	0xff
	.zero		1


	//   ....[219]....
        /*0eac*/ 	.word	0x0000b060
        /*0eb0*/ 	.word	0x00000000
        /*0eb4*/ 	.word	0x00000008
        /*0eb8*/ 	.short	0x010a
        /*0eba*/ 	.byte	0xff
	.zero		1


	//   ....[220]....
        /*0ebc*/ 	.word	0x0000b150
        /*0ec0*/ 	.word	0x00000000
        /*0ec4*/ 	.word	0x00000008
        /*0ec8*/ 	.short	0x010a
        /*0eca*/ 	.byte	0xff
	.zero		1


	//   ....[221]....
        /*0ecc*/ 	.word	0x0000b1a0
        /*0ed0*/ 	.word	0x00000000
        /*0ed4*/ 	.word	0x00000230
        /*0ed8*/ 	.short	0x010a
        /*0eda*/ 	.byte	0xff
	.zero		1


	//   ....[222]....
        /*0edc*/ 	.word	0x0000b200
        /*0ee0*/ 	.word	0x00000000
        /*0ee4*/ 	.word	0x00000270
        /*0ee8*/ 	.short	0x010a
        /*0eea*/ 	.byte	0xff
	.zero		1


	//   ....[223]....
        /*0eec*/ 	.word	0x0000b260
        /*0ef0*/ 	.word	0x00000000
        /*0ef4*/ 	.word	0x00000000
        /*0ef8*/ 	.short	0x010a
        /*0efa*/ 	.byte	0xff
	.zero		1


	//   ....[224]....
        /*0efc*/ 	.word	0x0000b2c0
        /*0f00*/ 	.word	0x00000000
        /*0f04*/ 	.word	0x00000000
        /*0f08*/ 	.short	0x010a
        /*0f0a*/ 	.byte	0xff
	.zero		1


	//   ....[225]....
        /*0f0c*/ 	.word	0x0000b320
        /*0f10*/ 	.word	0x00000000
        /*0f14*/ 	.word	0x00000000
        /*0f18*/ 	.short	0x010a
        /*0f1a*/ 	.byte	0xff
	.zero		1


	//   ....[226]....
        /*0f1c*/ 	.word	0x0000b380
        /*0f20*/ 	.word	0x00000000
        /*0f24*/ 	.word	0x00000000
        /*0f28*/ 	.short	0x010a
        /*0f2a*/ 	.byte	0xff
	.zero		1


	//   ....[227]....
        /*0f2c*/ 	.word	0x0000b3e0
        /*0f30*/ 	.word	0x00000000
        /*0f34*/ 	.word	0x000002b0
        /*0f38*/ 	.short	0x010a
        /*0f3a*/ 	.byte	0xff
	.zero		1


	//   ....[228]....
        /*0f3c*/ 	.word	0x0000b430
        /*0f40*/ 	.word	0x0000000c
        /*0f44*/ 	.word	0x00000230
        /*0f48*/ 	.short	0x010a
        /*0f4a*/ 	.byte	0xff
	.zero		1


	//   ....[229]....
        /*0f4c*/ 	.word	0x0000b490
        /*0f50*/ 	.word	0x00000000
        /*0f54*/ 	.word	0x00000228
        /*0f58*/ 	.short	0x010a
        /*0f5a*/ 	.byte	0xff
	.zero		1


	//   ....[230]....
        /*0f5c*/ 	.word	0x0000b4f0
        /*0f60*/ 	.word	0x00000000
        /*0f64*/ 	.word	0x00000210
        /*0f68*/ 	.short	0x010a
        /*0f6a*/ 	.byte	0xff
	.zero		1


	//   ....[231]....
        /*0f6c*/ 	.word	0x0000b550
        /*0f70*/ 	.word	0x00000000
        /*0f74*/ 	.word	0x00000218
        /*0f78*/ 	.short	0x010a
        /*0f7a*/ 	.byte	0xff
	.zero		1


	//   ....[232]....
        /*0f7c*/ 	.word	0x0000b5b0
        /*0f80*/ 	.word	0x00000000
        /*0f84*/ 	.word	0x00000210
        /*0f88*/ 	.short	0x010a
        /*0f8a*/ 	.byte	0xff
	.zero		1


	//   ....[233]....
        /*0f8c*/ 	.word	0x0000b600
        /*0f90*/ 	.word	0x00000003
        /*0f94*/ 	.word	0x00000230
        /*0f98*/ 	.short	0x010a
        /*0f9a*/ 	.byte	0xff
	.zero		1


	//   ....[234]....
        /*0f9c*/ 	.word	0x0000b650
        /*0fa0*/ 	.word	0x00000003
        /*0fa4*/ 	.word	0x00000200
        /*0fa8*/ 	.short	0x010a
        /*0faa*/ 	.byte	0xff
	.zero		1


	//   ....[235]....
        /*0fac*/ 	.word	0x0000b6a0
        /*0fb0*/ 	.word	0x000000a4
        /*0fb4*/ 	.word	0x00000250
        /*0fb8*/ 	.short	0x010a
        /*0fba*/ 	.byte	0xff
	.zero		1


	//   ....[236]....
        /*0fbc*/ 	.word	0x0000b6f0
        /*0fc0*/ 	.word	0x000000c8
        /*0fc4*/ 	.word	0x00000200
        /*0fc8*/ 	.short	0x010a
        /*0fca*/ 	.byte	0xff
	.zero		1


	//----- nvinfo : EIATTR_NUM_MBARRIERS
	.align		4
.L_47:
        /*0fcc*/ 	.byte	0x03, 0x38
        /*0fce*/ 	.short	0x0057


	//----- nvinfo : EIATTR_EXIT_INSTR_OFFSETS
	.align		4
        /*0fd0*/ 	.byte	0x04, 0x1c
        /*0fd2*/ 	.short	(.L_49 - .L_48)


	//   ....[0]....
.L_48:
        /*0fd4*/ 	.word	0x00003f80


	//   ....[1]....
        /*0fd8*/ 	.word	0x00004470


	//   ....[2]....
        /*0fdc*/ 	.word	0x000044d0


	//   ....[3]....
        /*0fe0*/ 	.word	0x00005700


	//   ....[4]....
        /*0fe4*/ 	.word	0x00006500


	//   ....[5]....
        /*0fe8*/ 	.word	0x00006540


	//   ....[6]....
        /*0fec*/ 	.word	0x0000a1e0


	//----- nvinfo : EIATTR_MAX_THREADS
	.align		4
.L_49:
        /*0ff0*/ 	.byte	0x04, 0x05
        /*0ff2*/ 	.short	(.L_51 - .L_50)
.L_50:
        /*0ff4*/ 	.word	0x00000100
        /*0ff8*/ 	.word	0x00000001
        /*0ffc*/ 	.word	0x00000001


	//----- nvinfo : EIATTR_CRS_STACK_SIZE
	.align		4
.L_51:
        /*1000*/ 	.byte	0x04, 0x1e
        /*1002*/ 	.short	(.L_53 - .L_52)
.L_52:
        /*1004*/ 	.word	0x00000000


	//----- nvinfo : EIATTR_CBANK_PARAM_SIZE
	.align		4
.L_53:
        /*1008*/ 	.byte	0x03, 0x19
        /*100a*/ 	.short	0x0800


	//----- nvinfo : EIATTR_PARAM_CBANK
	.align		4
        /*100c*/ 	.byte	0x04, 0x0a
        /*100e*/ 	.short	(.L_55 - .L_54)
	.align		4
.L_54:
        /*1010*/ 	.word	index@(.nv.constant0._ZN7cutlass13device_kernelINS_4gemm6kernel13GemmUniversalIN4cute5tupleIJiiiiEEENS1_10collective13CollectiveMmaINS1_35MainloopSm100TmaUmmaWarpSpecializedILi32ELi2ELi4ENS5_IJNS4_1CILi4EEENSA_ILi2EEENSA_ILi1EEEEEEEENS5_IJNSA_ILi256EEENSA_ILi128EEENSA_ILi32EEEEEENS_12float_e5m2_tENS5_IJlSD_lEEESK_SL_NS4_8TiledMMAINS4_8MMA_AtomIJNS4_10MMA_TraitsINS4_25SM100_MMA_F8F6F4_2x1SM_SSEJSK_SK_fSG_SH_NS4_17integral_constantINS4_4UMMA5MajorELSS_0EEEST_NSQ_INSR_7ScaleInELSU_0EEESV_EEEEEENS4_6LayoutINS5_IJSD_SD_SD_EEENS5_IJNSA_ILi0EEES10_S10_EEEEENS5_IJNS4_10UnderscoreES13_S13_EEEEENS4_28SM100_TMA_2SM_LOAD_MULTICASTENS4_14ComposedLayoutINS4_7SwizzleILi1ELi4ELi3EEENS4_18smem_ptr_flag_bitsILi8EEENSY_INS5_IJNSA_ILi8EEESI_EEENS5_IJSI_SD_EEEEEEEvNS4_8identityES16_S1G_vS1H_EENS_8epilogue10collective18CollectiveEpilogueINS1J_23Sm100TmaWarpSpecializedILi2ELi2ELi64ELb0ELb0EEEJNS5_IJSH_SH_SI_EEENS5_IJNSY_ISH_SD_EENSY_INSA_ILi64EEESD_EEEEESK_SL_SK_SL_NS1J_6fusion15FusionCallbacksIS1N_NS1T_17LinearCombinationISK_fSK_fLNS_15FloatRoundStyleE2EEES1O_S1S_JEEENS4_5SM1004TMEM4LOAD26SM100_TMEM_LOAD_32dp32b64xENS4_13SM90_TMA_LOADENS17_INS18_ILi2ELi4ELi3EEES1B_NSY_INS5_IJS1C_S1Q_EEENS5_IJS1Q_SD_EEEEEEENS4_39AutoVectorizingCopyWithAssumedAlignmentILi128EEENS4_14SM90_TMA_STOREES28_S2A_S2A_EEEvvEEEEvNT_6ParamsE)
        /*1014*/ 	.short	0x0380
        /*1016*/ 	.short	0x0800


	//----- nvinfo : EIATTR_SW_WAR
	.align		4
.L_55:
        /*1018*/ 	.byte	0x04, 0x36
        /*101a*/ 	.short	(.L_57 - .L_56)
.L_56:
        /*101c*/ 	.word	0x00000008
.L_57:


//--------------------- .nv.callgraph             --------------------------
	.section	.nv.callgraph,"",@"SHT_CUDA_CALLGRAPH"
	.align	4
	.sectionentsize	8
	.align		4
        /*0000*/ 	.word	0x00000000
	.align		4
        /*0004*/ 	.word	0xffffffff
	.align		4
        /*0008*/ 	.word	index@(_ZN7cutlass13device_kernelINS_4gemm6kernel13GemmUniversalIN4cute5tupleIJiiiiEEENS1_10collective13CollectiveMmaINS1_35MainloopSm100TmaUmmaWarpSpecializedILi32ELi2ELi4ENS5_IJNS4_1CILi4EEENSA_ILi2EEENSA_ILi1EEEEEEEENS5_IJNSA_ILi256EEENSA_ILi128EEENSA_ILi32EEEEEENS_12float_e5m2_tENS5_IJlSD_lEEESK_SL_NS4_8TiledMMAINS4_8MMA_AtomIJNS4_10MMA_TraitsINS4_25SM100_MMA_F8F6F4_2x1SM_SSEJSK_SK_fSG_SH_NS4_17integral_constantINS4_4UMMA5MajorELSS_0EEEST_NSQ_INSR_7ScaleInELSU_0EEESV_EEEEEENS4_6LayoutINS5_IJSD_SD_SD_EEENS5_IJNSA_ILi0EEES10_S10_EEEEENS5_IJNS4_10UnderscoreES13_S13_EEEEENS4_28SM100_TMA_2SM_LOAD_MULTICASTENS4_14ComposedLayoutINS4_7SwizzleILi1ELi4ELi3EEENS4_18smem_ptr_flag_bitsILi8EEENSY_INS5_IJNSA_ILi8EEESI_EEENS5_IJSI_SD_EEEEEEEvNS4_8identityES16_S1G_vS1H_EENS_8epilogue10collective18CollectiveEpilogueINS1J_23Sm100TmaWarpSpecializedILi2ELi2ELi64ELb0ELb0EEEJNS5_IJSH_SH_SI_EEENS5_IJNSY_ISH_SD_EENSY_INSA_ILi64EEESD_EEEEESK_SL_SK_SL_NS1J_6fusion15FusionCallbacksIS1N_NS1T_17LinearCombinationISK_fSK_fLNS_15FloatRoundStyleE2EEES1O_S1S_JEEENS4_5SM1004TMEM4LOAD26SM100_TMEM_LOAD_32dp32b64xENS4_13SM90_TMA_LOADENS17_INS18_ILi2ELi4ELi3EEES1B_NSY_INS5_IJS1C_S1Q_EEENS5_IJS1Q_SD_EEEEEEENS4_39AutoVectorizingCopyWithAssumedAlignmentILi128EEENS4_14SM90_TMA_STOREES28_S2A_S2A_EEEvvEEEEvNT_6ParamsE)
	.align		4
        /*000c*/ 	.word	index@(__assertfail)
	.align		4
        /*0010*/ 	.word	0x00000000
	.align		4
        /*0014*/ 	.word	0xfffffffe
	.align		4
        /*0018*/ 	.word	0x00000000
	.align		4
        /*001c*/ 	.word	0xfffffffd
	.align		4
        /*0020*/ 	.word	0x00000000
	.align		4
        /*0024*/ 	.word	0xfffffffc


//--------------------- .nv.constant4             --------------------------
	.section	.nv.constant4,"a",@progbits
	.align	8
	.align		8
.nv.constant4:
        /*0000*/ 	.dword	__assertfail
	.align		8
        /*0008*/ 	.dword	__unnamed_1
	.align		8
        /*0010*/ 	.dword	__unnamed_2
	.align		8
        /*0018*/ 	.dword	_ZN40_INTERNAL_08bbf0f2_4_k_cu_48beff4d_311434cuda3std3__45__cpo5beginE
	.align		8
        /*0020*/ 	.dword	_ZN40_INTERNAL_08bbf0f2_4_k_cu_48beff4d_311434cuda3std3__45__cpo3endE
	.align		8
        /*0028*/ 	.dword	_ZN40_INTERNAL_08bbf0f2_4_k_cu_48beff4d_311434cuda3std3__45__cpo6cbeginE
	.align		8
        /*0030*/ 	.dword	_ZN40_INTERNAL_08bbf0f2_4_k_cu_48beff4d_311434cuda3std3__45__cpo4cendE
	.align		8
        /*0038*/ 	.dword	_ZN40_INTERNAL_08bbf0f2_4_k_cu_48beff4d_311434cuda3std3__442_GLOBAL__N__08bbf0f2_4_k_cu_48beff4d_311436ignoreE
	.align		8
        /*0040*/ 	.dword	_ZN40_INTERNAL_08bbf0f2_4_k_cu_48beff4d_311434cuda3std3__419piecewise_constructE
	.align		8
        /*0048*/ 	.dword	_ZN40_INTERNAL_08bbf0f2_4_k_cu_48beff4d_311434cuda3std3__48in_placeE
	.align		8
        /*0050*/ 	.dword	_ZN40_INTERNAL_08bbf0f2_4_k_cu_48beff4d_311434cuda3std6ranges3__45__cpo4swapE
	.align		8
        /*0058*/ 	.dword	_ZN40_INTERNAL_08bbf0f2_4_k_cu_48beff4d_311434cuda3std6ranges3__45__cpo9iter_moveE
	.align		8
        /*0060*/ 	.dword	_ZN40_INTERNAL_08bbf0f2_4_k_cu_48beff4d_311434cute7productE
	.align		8
        /*0068*/ 	.dword	_ZN40_INTERNAL_08bbf0f2_4_k_cu_48beff4d_311434cute1_E
	.align		8
        /*0070*/ 	.dword	$str$25
	.align		8
        /*0078*/ 	.dword	$str$26
	.align		8
        /*0080*/ 	.dword	$str$27
	.align		8
        /*0088*/ 	.dword	$str$28


//--------------------- .text._ZN7cutlass13device_kernelINS_4gemm6kernel13GemmUniversalIN4cute5tupleIJiiiiEEENS1_10collective13CollectiveMmaINS1_35MainloopSm100TmaUmmaWarpSpecializedILi32ELi2ELi4ENS5_IJNS4_1CILi4EEENSA_ILi2EEENSA_ILi1EEEEEEEENS5_IJNSA_ILi256EEENSA_ILi128EEENSA_ILi32EEEEEENS_12float_e5m2_tENS5_IJlSD_lEEESK_SL_NS4_8TiledMMAINS4_8MMA_AtomIJNS4_10MMA_TraitsINS4_25SM100_MMA_F8F6F4_2x1SM_SSEJSK_SK_fSG_SH_NS4_17integral_constantINS4_4UMMA5MajorELSS_0EEEST_NSQ_INSR_7ScaleInELSU_0EEESV_EEEEEENS4_6LayoutINS5_IJSD_SD_SD_EEENS5_IJNSA_ILi0EEES10_S10_EEEEENS5_IJNS4_10UnderscoreES13_S13_EEEEENS4_28SM100_TMA_2SM_LOAD_MULTICASTENS4_14ComposedLayoutINS4_7SwizzleILi1ELi4ELi3EEENS4_18smem_ptr_flag_bitsILi8EEENSY_INS5_IJNSA_ILi8EEESI_EEENS5_IJSI_SD_EEEEEEEvNS4_8identityES16_S1G_vS1H_EENS_8epilogue10collective18CollectiveEpilogueINS1J_23Sm100TmaWarpSpecializedILi2ELi2ELi64ELb0ELb0EEEJNS5_IJSH_SH_SI_EEENS5_IJNSY_ISH_SD_EENSY_INSA_ILi64EEESD_EEEEESK_SL_SK_SL_NS1J_6fusion15FusionCallbacksIS1N_NS1T_17LinearCombinationISK_fSK_fLNS_15FloatRoundStyleE2EEES1O_S1S_JEEENS4_5SM1004TMEM4LOAD26SM100_TMEM_LOAD_32dp32b64xENS4_13SM90_TMA_LOADENS17_INS18_ILi2ELi4ELi3EEES1B_NSY_INS5_IJS1C_S1Q_EEENS5_IJS1Q_SD_EEEEEEENS4_39AutoVectorizingCopyWithAssumedAlignmentILi128EEENS4_14SM90_TMA_STOREES28_S2A_S2A_EEEvvEEEEvNT_6ParamsE --------------------------
	.section	.text._ZN7cutlass13device_kernelINS_4gemm6kernel13GemmUniversalIN4cute5tupleIJiiiiEEENS1_10collective13CollectiveMmaINS1_35MainloopSm100TmaUmmaWarpSpecializedILi32ELi2ELi4ENS5_IJNS4_1CILi4EEENSA_ILi2EEENSA_ILi1EEEEEEEENS5_IJNSA_ILi256EEENSA_ILi128EEENSA_ILi32EEEEEENS_12float_e5m2_tENS5_IJlSD_lEEESK_SL_NS4_8TiledMMAINS4_8MMA_AtomIJNS4_10MMA_TraitsINS4_25SM100_MMA_F8F6F4_2x1SM_SSEJSK_SK_fSG_SH_NS4_17integral_constantINS4_4UMMA5MajorELSS_0EEEST_NSQ_INSR_7ScaleInELSU_0EEESV_EEEEEENS4_6LayoutINS5_IJSD_SD_SD_EEENS5_IJNSA_ILi0EEES10_S10_EEEEENS5_IJNS4_10UnderscoreES13_S13_EEEEENS4_28SM100_TMA_2SM_LOAD_MULTICASTENS4_14ComposedLayoutINS4_7SwizzleILi1ELi4ELi3EEENS4_18smem_ptr_flag_bitsILi8EEENSY_INS5_IJNSA_ILi8EEESI_EEENS5_IJSI_SD_EEEEEEEvNS4_8identityES16_S1G_vS1H_EENS_8epilogue10collective18CollectiveEpilogueINS1J_23Sm100TmaWarpSpecializedILi2ELi2ELi64ELb0ELb0EEEJNS5_IJSH_SH_SI_EEENS5_IJNSY_ISH_SD_EENSY_INSA_ILi64EEESD_EEEEESK_SL_SK_SL_NS1J_6fusion15FusionCallbacksIS1N_NS1T_17LinearCombinationISK_fSK_fLNS_15FloatRoundStyleE2EEES1O_S1S_JEEENS4_5SM1004TMEM4LOAD26SM100_TMEM_LOAD_32dp32b64xENS4_13SM90_TMA_LOADENS17_INS18_ILi2ELi4ELi3EEES1B_NSY_INS5_IJS1C_S1Q_EEENS5_IJS1Q_SD_EEEEEEENS4_39AutoVectorizingCopyWithAssumedAlignmentILi128EEENS4_14SM90_TMA_STOREES28_S2A_S2A_EEEvvEEEEvNT_6ParamsE,"ax",@progbits
	.align	128
.text._ZN7cutlass13device_kernelINS_4gemm6kernel13GemmUniversalIN4cute5tupleIJiiiiEEENS1_10collective13CollectiveMmaINS1_35MainloopSm100TmaUmmaWarpSpecializedILi32ELi2ELi4ENS5_IJNS4_1CILi4EEENSA_ILi2EEENSA_ILi1EEEEEEEENS5_IJNSA_ILi256EEENSA_ILi128EEENSA_ILi32EEEEEENS_12float_e5m2_tENS5_IJlSD_lEEESK_SL_NS4_8TiledMMAINS4_8MMA_AtomIJNS4_10MMA_TraitsINS4_25SM100_MMA_F8F6F4_2x1SM_SSEJSK_SK_fSG_SH_NS4_17integral_constantINS4_4UMMA5MajorELSS_0EEEST_NSQ_INSR_7ScaleInELSU_0EEESV_EEEEEENS4_6LayoutINS5_IJSD_SD_SD_EEENS5_IJNSA_ILi0EEES10_S10_EEEEENS5_IJNS4_10UnderscoreES13_S13_EEEEENS4_28SM100_TMA_2SM_LOAD_MULTICASTENS4_14ComposedLayoutINS4_7SwizzleILi1ELi4ELi3EEENS4_18smem_ptr_flag_bitsILi8EEENSY_INS5_IJNSA_ILi8EEESI_EEENS5_IJSI_SD_EEEEEEEvNS4_8identityES16_S1G_vS1H_EENS_8epilogue10collective18CollectiveEpilogueINS1J_23Sm100TmaWarpSpecializedILi2ELi2ELi64ELb0ELb0EEEJNS5_IJSH_SH_SI_EEENS5_IJNSY_ISH_SD_EENSY_INSA_ILi64EEESD_EEEEESK_SL_SK_SL_NS1J_6fusion15FusionCallbacksIS1N_NS1T_17LinearCombinationISK_fSK_fLNS_15FloatRoundStyleE2EEES1O_S1S_JEEENS4_5SM1004TMEM4LOAD26SM100_TMEM_LOAD_32dp32b64xENS4_13SM90_TMA_LOADENS17_INS18_ILi2ELi4ELi3EEES1B_NSY_INS5_IJS1C_S1Q_EEENS5_IJS1Q_SD_EEEEEEENS4_39AutoVectorizingCopyWithAssumedAlignmentILi128EEENS4_14SM90_TMA_STOREES28_S2A_S2A_EEEvvEEEEvNT_6ParamsE:
        .type           _ZN7cutlass13device_kernelINS_4gemm6kernel13GemmUniversalIN4cute5tupleIJiiiiEEENS1_10collective13CollectiveMmaINS1_35MainloopSm100TmaUmmaWarpSpecializedILi32ELi2ELi4ENS5_IJNS4_1CILi4EEENSA_ILi2EEENSA_ILi1EEEEEEEENS5_IJNSA_ILi256EEENSA_ILi128EEENSA_ILi32EEEEEENS_12float_e5m2_tENS5_IJlSD_lEEESK_SL_NS4_8TiledMMAINS4_8MMA_AtomIJNS4_10MMA_TraitsINS4_25SM100_MMA_F8F6F4_2x1SM_SSEJSK_SK_fSG_SH_NS4_17integral_constantINS4_4UMMA5MajorELSS_0EEEST_NSQ_INSR_7ScaleInELSU_0EEESV_EEEEEENS4_6LayoutINS5_IJSD_SD_SD_EEENS5_IJNSA_ILi0EEES10_S10_EEEEENS5_IJNS4_10UnderscoreES13_S13_EEEEENS4_28SM100_TMA_2SM_LOAD_MULTICASTENS4_14ComposedLayoutINS4_7SwizzleILi1ELi4ELi3EEENS4_18smem_ptr_flag_bitsILi8EEENSY_INS5_IJNSA_ILi8EEESI_EEENS5_IJSI_SD_EEEEEEEvNS4_8identityES16_S1G_vS1H_EENS_8epilogue10collective18CollectiveEpilogueINS1J_23Sm100TmaWarpSpecializedILi2ELi2ELi64ELb0ELb0EEEJNS5_IJSH_SH_SI_EEENS5_IJNSY_ISH_SD_EENSY_INSA_ILi64EEESD_EEEEESK_SL_SK_SL_NS1J_6fusion15FusionCallbacksIS1N_NS1T_17LinearCombinationISK_fSK_fLNS_15FloatRoundStyleE2EEES1O_S1S_JEEENS4_5SM1004TMEM4LOAD26SM100_TMEM_LOAD_32dp32b64xENS4_13SM90_TMA_LOADENS17_INS18_ILi2ELi4ELi3EEES1B_NSY_INS5_IJS1C_S1Q_EEENS5_IJS1Q_SD_EEEEEEENS4_39AutoVectorizingCopyWithAssumedAlignmentILi128EEENS4_14SM90_TMA_STOREES28_S2A_S2A_EEEvvEEEEvNT_6ParamsE,@function
        .size           _ZN7cutlass13device_kernelINS_4gemm6kernel13GemmUniversalIN4cute5tupleIJiiiiEEENS1_10collective13CollectiveMmaINS1_35MainloopSm100TmaUmmaWarpSpecializedILi32ELi2ELi4ENS5_IJNS4_1CILi4EEENSA_ILi2EEENSA_ILi1EEEEEEEENS5_IJNSA_ILi256EEENSA_ILi128EEENSA_ILi32EEEEEENS_12float_e5m2_tENS5_IJlSD_lEEESK_SL_NS4_8TiledMMAINS4_8MMA_AtomIJNS4_10MMA_TraitsINS4_25SM100_MMA_F8F6F4_2x1SM_SSEJSK_SK_fSG_SH_NS4_17integral_constantINS4_4UMMA5MajorELSS_0EEEST_NSQ_INSR_7ScaleInELSU_0EEESV_EEEEEENS4_6LayoutINS5_IJSD_SD_SD_EEENS5_IJNSA_ILi0EEES10_S10_EEEEENS5_IJNS4_10UnderscoreES13_S13_EEEEENS4_28SM100_TMA_2SM_LOAD_MULTICASTENS4_14ComposedLayoutINS4_7SwizzleILi1ELi4ELi3EEENS4_18smem_ptr_flag_bitsILi8EEENSY_INS5_IJNSA_ILi8EEESI_EEENS5_IJSI_SD_EEEEEEEvNS4_8identityES16_S1G_vS1H_EENS_8epilogue10collective18CollectiveEpilogueINS1J_23Sm100TmaWarpSpecializedILi2ELi2ELi64ELb0ELb0EEEJNS5_IJSH_SH_SI_EEENS5_IJNSY_ISH_SD_EENSY_INSA_ILi64EEESD_EEEEESK_SL_SK_SL_NS1J_6fusion15FusionCallbacksIS1N_NS1T_17LinearCombinationISK_fSK_fLNS_15FloatRoundStyleE2EEES1O_S1S_JEEENS4_5SM1004TMEM4LOAD26SM100_TMEM_LOAD_32dp32b64xENS4_13SM90_TMA_LOADENS17_INS18_ILi2ELi4ELi3EEES1B_NSY_INS5_IJS1C_S1Q_EEENS5_IJS1Q_SD_EEEEEEENS4_39AutoVectorizingCopyWithAssumedAlignmentILi128EEENS4_14SM90_TMA_STOREES28_S2A_S2A_EEEvvEEEEvNT_6ParamsE,(.L_x_249 - _ZN7cutlass13device_kernelINS_4gemm6kernel13GemmUniversalIN4cute5tupleIJiiiiEEENS1_10collective13CollectiveMmaINS1_35MainloopSm100TmaUmmaWarpSpecializedILi32ELi2ELi4ENS5_IJNS4_1CILi4EEENSA_ILi2EEENSA_ILi1EEEEEEEENS5_IJNSA_ILi256EEENSA_ILi128EEENSA_ILi32EEEEEENS_12float_e5m2_tENS5_IJlSD_lEEESK_SL_NS4_8TiledMMAINS4_8MMA_AtomIJNS4_10MMA_TraitsINS4_25SM100_MMA_F8F6F4_2x1SM_SSEJSK_SK_fSG_SH_NS4_17integral_constantINS4_4UMMA5MajorELSS_0EEEST_NSQ_INSR_7ScaleInELSU_0EEESV_EEEEEENS4_6LayoutINS5_IJSD_SD_SD_EEENS5_IJNSA_ILi0EEES10_S10_EEEEENS5_IJNS4_10UnderscoreES13_S13_EEEEENS4_28SM100_TMA_2SM_LOAD_MULTICASTENS4_14ComposedLayoutINS4_7SwizzleILi1ELi4ELi3EEENS4_18smem_ptr_flag_bitsILi8EEENSY_INS5_IJNSA_ILi8EEESI_EEENS5_IJSI_SD_EEEEEEEvNS4_8identityES16_S1G_vS1H_EENS_8epilogue10collective18CollectiveEpilogueINS1J_23Sm100TmaWarpSpecializedILi2ELi2ELi64ELb0ELb0EEEJNS5_IJSH_SH_SI_EEENS5_IJNSY_ISH_SD_EENSY_INSA_ILi64EEESD_EEEEESK_SL_SK_SL_NS1J_6fusion15FusionCallbacksIS1N_NS1T_17LinearCombinationISK_fSK_fLNS_15FloatRoundStyleE2EEES1O_S1S_JEEENS4_5SM1004TMEM4LOAD26SM100_TMEM_LOAD_32dp32b64xENS4_13SM90_TMA_LOADENS17_INS18_ILi2ELi4ELi3EEES1B_NSY_INS5_IJS1C_S1Q_EEENS5_IJS1Q_SD_EEEEEEENS4_39AutoVectorizingCopyWithAssumedAlignmentILi128EEENS4_14SM90_TMA_STOREES28_S2A_S2A_EEEvvEEEEvNT_6ParamsE)
        .other          _ZN7cutlass13device_kernelINS_4gemm6kernel13GemmUniversalIN4cute5tupleIJiiiiEEENS1_10collective13CollectiveMmaINS1_35MainloopSm100TmaUmmaWarpSpecializedILi32ELi2ELi4ENS5_IJNS4_1CILi4EEENSA_ILi2EEENSA_ILi1EEEEEEEENS5_IJNSA_ILi256EEENSA_ILi128EEENSA_ILi32EEEEEENS_12float_e5m2_tENS5_IJlSD_lEEESK_SL_NS4_8TiledMMAINS4_8MMA_AtomIJNS4_10MMA_TraitsINS4_25SM100_MMA_F8F6F4_2x1SM_SSEJSK_SK_fSG_SH_NS4_17integral_constantINS4_4UMMA5MajorELSS_0EEEST_NSQ_INSR_7ScaleInELSU_0EEESV_EEEEEENS4_6LayoutINS5_IJSD_SD_SD_EEENS5_IJNSA_ILi0EEES10_S10_EEEEENS5_IJNS4_10UnderscoreES13_S13_EEEEENS4_28SM100_TMA_2SM_LOAD_MULTICASTENS4_14ComposedLayoutINS4_7SwizzleILi1ELi4ELi3EEENS4_18smem_ptr_flag_bitsILi8EEENSY_INS5_IJNSA_ILi8EEESI_EEENS5_IJSI_SD_EEEEEEEvNS4_8identityES16_S1G_vS1H_EENS_8epilogue10collective18CollectiveEpilogueINS1J_23Sm100TmaWarpSpecializedILi2ELi2ELi64ELb0ELb0EEEJNS5_IJSH_SH_SI_EEENS5_IJNSY_ISH_SD_EENSY_INSA_ILi64EEESD_EEEEESK_SL_SK_SL_NS1J_6fusion15FusionCallbacksIS1N_NS1T_17LinearCombinationISK_fSK_fLNS_15FloatRoundStyleE2EEES1O_S1S_JEEENS4_5SM1004TMEM4LOAD26SM100_TMEM_LOAD_32dp32b64xENS4_13SM90_TMA_LOADENS17_INS18_ILi2ELi4ELi3EEES1B_NSY_INS5_IJS1C_S1Q_EEENS5_IJS1Q_SD_EEEEEEENS4_39AutoVectorizingCopyWithAssumedAlignmentILi128EEENS4_14SM90_TMA_STOREES28_S2A_S2A_EEEvvEEEEvNT_6ParamsE,@"STO_CUDA_ENTRY STV_DEFAULT"
_ZN7cutlass13device_kernelINS_4gemm6kernel13GemmUniversalIN4cute5tupleIJiiiiEEENS1_10collective13CollectiveMmaINS1_35MainloopSm100TmaUmmaWarpSpecializedILi32ELi2ELi4ENS5_IJNS4_1CILi4EEENSA_ILi2EEENSA_ILi1EEEEEEEENS5_IJNSA_ILi256EEENSA_ILi128EEENSA_ILi32EEEEEENS_12float_e5m2_tENS5_IJlSD_lEEESK_SL_NS4_8TiledMMAINS4_8MMA_AtomIJNS4_10MMA_TraitsINS4_25SM100_MMA_F8F6F4_2x1SM_SSEJSK_SK_fSG_SH_NS4_17integral_constantINS4_4UMMA5MajorELSS_0EEEST_NSQ_INSR_7ScaleInELSU_0EEESV_EEEEEENS4_6LayoutINS5_IJSD_SD_SD_EEENS5_IJNSA_ILi0EEES10_S10_EEEEENS5_IJNS4_10UnderscoreES13_S13_EEEEENS4_28SM100_TMA_2SM_LOAD_MULTICASTENS4_14ComposedLayoutINS4_7SwizzleILi1ELi4ELi3EEENS4_18smem_ptr_flag_bitsILi8EEENSY_INS5_IJNSA_ILi8EEESI_EEENS5_IJSI_SD_EEEEEEEvNS4_8identityES16_S1G_vS1H_EENS_8epilogue10collective18CollectiveEpilogueINS1J_23Sm100TmaWarpSpecializedILi2ELi2ELi64ELb0ELb0EEEJNS5_IJSH_SH_SI_EEENS5_IJNSY_ISH_SD_EENSY_INSA_ILi64EEESD_EEEEESK_SL_SK_SL_NS1J_6fusion15FusionCallbacksIS1N_NS1T_17LinearCombinationISK_fSK_fLNS_15FloatRoundStyleE2EEES1O_S1S_JEEENS4_5SM1004TMEM4LOAD26SM100_TMEM_LOAD_32dp32b64xENS4_13SM90_TMA_LOADENS17_INS18_ILi2ELi4ELi3EEES1B_NSY_INS5_IJS1C_S1Q_EEENS5_IJS1Q_SD_EEEEEEENS4_39AutoVectorizingCopyWithAssumedAlignmentILi128EEENS4_14SM90_TMA_STOREES28_S2A_S2A_EEEvvEEEEvNT_6ParamsE:
[----:B------:R-:W1:Y:S01]  /*0000*/  LDC R1, c[0x0][0x37c] ;  /* 0x0000df00ff017b82 */ /* 0x000e620000000800 */
[----:B------:R-:W2:Y:S01]  /*0010*/  S2R R177, SR_TID.X ;  /* 0x0000000000b17919 */ /* 0x000ea20000002100 */
[----:B------:R-:W3:Y:S06]  /*0020*/  LDCU.64 UR8, c[0x0][0x890] ;  /* 0x00011200ff0877ac */ /* 0x000eec0008000a00 */
[----:B------:R-:W4:Y:S01]  /*0030*/  S2UR UR50, SR_CgaCtaId ;  /* 0x00000000003279c3 */ /* 0x000f220000008800 */
[----:B------:R-:W-:Y:S02]  /*0040*/  PRMT R162, RZ, 0x7610, R162 ;  /* 0x00007610ffa27816 */ /* 0x000fe400000000a2 */
[----:B------:R-:W-:-:S02]  /*0050*/  ELECT P0, URZ, PT ;  /* 0x0000000000ff782f */ /* 0x000fc40003800000 */
[----:B---3--:R-:W-:-:S04]  /*0060*/  ISETP.NE.U32.AND P1, PT, RZ, UR8, PT ;  /* 0x00000008ff007c0c */ /* 0x008fc8000bf25070 */
[----:B------:R-:W-:Y:S01]  /*0070*/  ISETP.NE.AND.EX P2, PT, RZ, UR9, PT, P1 ;  /* 0x00000009ff007c0c */ /* 0x000fe2000bf45310 */
[----:B----4-:R-:W-:Y:S02]  /*0080*/  ULOP3.LUT UR34, UR50, 0x1, URZ, 0xc0, !UPT ;  /* 0x0000000132227892 */ /* 0x010fe4000f8ec0ff */
[----:B------:R-:W-:Y:S01]  /*0090*/  ULOP3.LUT UR29, UR50, 0x1, URZ, 0x3c, !UPT ;  /* 0x00000001321d7892 */ /* 0x000fe2000f8e3cff */
[----:B--2---:R-:W-:-:S05]  /*00a0*/  SHF.R.U32.HI R163, RZ, 0x5, R177 ;  /* 0x00000005ffa37819 */ /* 0x004fca00000116b1 */
[----:B------:R-:W2:Y:S02]  /*00b0*/  SHFL.IDX PT, R0, R163, RZ, 0x1f ;  /* 0x00001fffa3007589 */ /* 0x000ea400000e0000 */
[----:B--2---:R-:W-:Y:S02]  /*00c0*/  R2UR UR21, R0 ;  /* 0x00000000001572ca */ /* 0x004fe400000e0000 */
[----:B-1----:R-:W-:Y:S05]  /*00d0*/  @P2 BRA `(.L_x_0) ;  /* 0x0000000000302947 */ /* 0x002fea0003800000 */
[----:B------:R-:W1:Y:S02]  /*00e0*/  LDCU.64 UR4, c[0x0][0x888] ;  /* 0x00011100ff0477ac */ /* 0x000e640008000a00 */
[----:B-1----:R-:W-:-:S04]  /*00f0*/  UISETP.NE.U32.AND UP0, UPT, UR4, URZ, UPT ;  /* 0x000000ff0400728c */ /* 0x002fc8000bf05070 */
[----:B------:R-:W-:-:S09]  /*0100*/  UISETP.NE.AND.EX UP0, UPT, UR5, URZ, UPT, UP0 ;  /* 0x000000ff0500728c */ /* 0x000fd2000bf05300 */
[----:B------:R-:W-:Y:S05]  /*0110*/  BRA.U !UP0, `(.L_x_1) ;  /* 0x0000000108147547 */ /* 0x000fea000b800000 */
[----:B------:R-:W1:Y:S01]  /*0120*/  LDC.64 R2, c[0x0][0x888] ;  /* 0x00022200ff027b82 */ /* 0x000e620000000a00 */
[----:B------:R-:W1:Y:S02]  /*0130*/  LDCU.64 UR4, c[0x0][0x358] ;  /* 0x00006b00ff0477ac */ /* 0x000e640008000a00 */
[----:B-1----:R1:W5:Y:S01]  /*0140*/  LDG.E R73, desc[UR4][R2.64] ;  /* 0x0000000402497981 */ /* 0x002362000c1e1900 */
[----:B------:R-:W-:Y:S01]  /*0150*/  HFMA2 R162, -RZ, RZ, 0, 5.9604644775390625e-08 ;  /* 0x00000001ffa27431 */ /* 0x000fe200000001ff */
[----:B------:R-:W-:Y:S05]  /*0160*/  BRA `(.L_x_0) ;  /* 0x00000000000c7947 */ /* 0x000fea0003800000 */
.L_x_1:
[----:B------:R-:W1:Y:S01]  /*0170*/  LDCU UR4, c[0x0][0x880] ;  /* 0x00011000ff0477ac */ /* 0x000e620008000800 */
[----:B------:R-:W-:Y:S01]  /*0180*/  HFMA2 R162, -RZ, RZ, 0, 5.9604644775390625e-08 ;  /* 0x00000001ffa27431 */ /* 0x000fe200000001ff */
[----:B-1----:R-:W-:-:S07]  /*0190*/  MOV R73, UR4 ;  /* 0x0000000400497c02 */ /* 0x002fce0008000f00 */
.L_x_0:
[----:B------:R-:W2:Y:S02]  /*01a0*/  LDCU.64 UR4, c[0x0][0x8b0] ;  /* 0x00011600ff0477ac */ /* 0x000ea40008000a00 */
[----:B--2---:R-:W-:-:S04]  /*01b0*/  UISETP.NE.U32.AND UP0, UPT, UR4, URZ, UPT ;  /* 0x000000ff0400728c */ /* 0x004fc8000bf05070 */
[----:B------:R-:W-:-:S09]  /*01c0*/  UISETP.NE.AND.EX UP0, UPT, UR5, URZ, UPT, UP0 ;  /* 0x000000ff0500728c */ /* 0x000fd2000bf05300 */
[----:B------:R-:W-:Y:S05]  /*01d0*/  BRA.U UP0, `(.L_x_2) ;  /* 0x0000000100287547 */ /* 0x000fea000b800000 */
[----:B------:R-:W2:Y:S02]  /*01e0*/  LDCU.64 UR4, c[0x0][0x8a8] ;  /* 0x00011500ff0477ac */ /* 0x000ea40008000a00 */
[----:B--2---:R-:W-:-:S04]  /*01f0*/  UISETP.NE.U32.AND UP0, UPT, UR4, URZ, UPT ;  /* 0x000000ff0400728c */ /* 0x004fc8000bf05070 */
[----:B------:R-:W-:-:S09]  /*0200*/  UISETP.NE.AND.EX UP0, UPT, UR5, URZ, UPT, UP0 ;  /* 0x000000ff0500728c */ /* 0x000fd2000bf05300 */
[----:B------:R-:W-:Y:S05]  /*0210*/  BRA.U !UP0, `(.L_x_3) ;  /* 0x0000000108107547 */ /* 0x000fea000b800000 */
[----:B------:R-:W2:Y:S01]  /*0220*/  LDC.64 R70, c[0x0][0x8a8] ;  /* 0x00022a00ff467b82 */ /* 0x000ea20000000a00 */
[----:B------:R-:W2:Y:S02]  /*0230*/  LDCU.64 UR4, c[0x0][0x358] ;  /* 0x00006b00ff0477ac */ /* 0x000ea40008000a00 */
[----:B--2---:R2:W5:Y:S01]  /*0240*/  LDG.E R70, desc[UR4][R70.64] ;  /* 0x0000000446467981 */ /* 0x004562000c1e1900 */
[----:B------:R-:W-:Y:S05]  /*0250*/  BRA `(.L_x_2) ;  /* 0x0000000000087947 */ /* 0x000fea0003800000 */
.L_x_3:
[----:B------:R-:W2:Y:S02]  /*0260*/  LDCU UR4, c[0x0][0x8a0] ;  /* 0x00011400ff0477ac */ /* 0x000ea40008000800 */
[----:B--2---:R-:W-:Y:S02]  /*0270*/  MOV R70, UR4 ;  /* 0x0000000400467c02 */ /* 0x004fe40008000f00 */
.L_x_2:
[----:B------:R-:W-:Y:S01]  /*0280*/  IMAD.U32 R0, RZ, RZ, UR21 ;  /* 0x00000015ff007e24 */ /* 0x000fe2000f8e00ff */
[----:B------:R-:W-:Y:S04]  /*0290*/  BSSY.RECONVERGENT B0, `(.L_x_4) ;  /* 0x000000c000007945 */ /* 0x000fe80003800200 */
[C---:B------:R-:W-:Y:S02]  /*02a0*/  ISETP.NE.OR P3, PT, R0.reuse, 0x1, !P0 ;  /* 0x000000010000780c */ /* 0x040fe40004765670 */
[----:B------:R-:W-:-:S11]  /*02b0*/  ISETP.NE.OR P2, PT, R0, 0x3, !P0 ;  /* 0x000000030000780c */ /* 0x000fd60004745670 */
[----:B------:R-:W-:Y:S05]  /*02c0*/  @P3 BRA `(.L_x_5) ;  /* 0x0000000000203947 */ /* 0x000fea0003800000 */
[----:B------:R-:W3:Y:S02]  /*02d0*/  LDCU.64 UR4, c[0x0][0x348] ;  /* 0x00006900ff0477ac */ /* 0x000ee40008000a00 */
[----:B---3--:R-:W-:Y:S02]  /*02e0*/  UIADD3 UR6, UP1, UPT, UR4, 0x80, URZ ;  /* 0x0000008004067890 */ /* 0x008fe4000ff3e0ff */
[----:B------:R-:W-:Y:S02]  /*02f0*/  UIADD3 UR4, UP0, UPT, UR4, 0x180, URZ ;  /* 0x0000018004047890 */ /* 0x000fe4000ff1e0ff */
[----:B------:R-:W-:Y:S02]  /*0300*/  UIADD3.X UR7, UPT, UPT, URZ, UR5, URZ, UP1, !UPT ;  /* 0x00000005ff077290 */ /* 0x000fe40008ffe4ff */
[----:B------:R-:W-:-:S07]  /*0310*/  UIADD3.X UR5, UPT, UPT, URZ, UR5, URZ, UP0, !UPT ;  /* 0x00000005ff057290 */ /* 0x000fce00087fe4ff */
[----:B------:R3:W-:Y:S02]  /*0320*/  UTMACCTL.PF [UR6] ;  /* 0x00000000060079b9 */ /* 0x0007e40008040000 */
[----:B------:R3:W-:Y:S02]  /*0330*/  UTMACCTL.PF [UR4] ;  /* 0x00000000040079b9 */ /* 0x0007e40008040000 */
[----:B---3--:R-:W-:Y:S01]  /*0340*/  NOP ;  /* 0x0000000000007918 */ /* 0x008fe20000000000 */
.L_x_5:
[----:B------:R-:W-:Y:S05]  /*0350*/  BSYNC.RECONVERGENT B0 ;  /* 0x0000000000007941 */ /* 0x000fea0003800200 */
.L_x_4:
[----:B------:R-:W-:Y:S04]  /*0360*/  BSSY.RECONVERGENT B0, `(.L_x_6) ;  /* 0x000000a000007945 */ /* 0x000fe80003800200 */
        /* <DEDUP_REMOVED lines=9> */
.L_x_7:
[----:B------:R-:W-:Y:S05]  /*0400*/  BSYNC.RECONVERGENT B0 ;  /* 0x0000000000007941 */ /* 0x000fea0003800200 */
.L_x_6:
[----:B------:R-:W3:Y:S01]  /*0410*/  LDCU.64 UR4, c[0x0][0x888] ;  /* 0x00011100ff0477ac */ /* 0x000ee20008000a00 */
[----:B------:R-:W-:Y:S01]  /*0420*/  ISETP.NE.AND.EX P1, PT, RZ, UR9, PT, P1 ;  /* 0x00000009ff007c0c */ /* 0x000fe2000bf25310 */
[----:B------:R-:W-:Y:S01]  /*0430*/  UPLOP3.LUT UP5, UPT, UPT, UPT, UPT, 0x80, 0x8 ;  /* 0x000000000008789c */ /* 0x000fe20003faf070 */
[----:B---3--:R-:W-:-:S04]  /*0440*/  ISETP.NE.U32.AND P2, PT, RZ, UR4, PT ;  /* 0x00000004ff007c0c */ /* 0x008fc8000bf45070 */
[----:B------:R-:W-:-:S13]  /*0450*/  ISETP.NE.AND.EX P2, PT, RZ, UR5, PT, P2 ;  /* 0x00000005ff007c0c */ /* 0x000fda000bf45320 */
[----:B------:R-:W-:Y:S05]  /*0460*/  @P2 BRA P1, `(.L_x_8) ;  /* 0x0000000000282947 */ /* 0x000fea0000800000 */
[----:B------:R-:W-:Y:S01]  /*0470*/  UISETP.NE.U32.AND UP0, UPT, UR8, URZ, UPT ;  /* 0x000000ff0800728c */ /* 0x000fe2000bf05070 */
[----:B-----5:R-:W-:Y:S01]  /*0480*/  FSETP.NEU.AND P1, PT, R73, RZ, PT ;  /* 0x000000ff4900720b */ /* 0x020fe20003f2d000 */
[----:B------:R-:W-:Y:S02]  /*0490*/  UISETP.NE.U32.AND UP2, UPT, UR4, URZ, UPT ;  /* 0x000000ff0400728c */ /* 0x000fe4000bf45070 */
[----:B------:R-:W-:Y:S02]  /*04a0*/  UISETP.NE.AND.EX UP1, UPT, UR9, URZ, UPT, UP0 ;  /* 0x000000ff0900728c */ /* 0x000fe4000bf25300 */
[----:B------:R-:W-:-:S04]  /*04b0*/  UISETP.NE.AND.EX UP0, UPT, UR5, URZ, UPT, UP2 ;  /* 0x000000ff0500728c */ /* 0x000fc8000bf05320 */
[----:B------:R-:W-:-:S04]  /*04c0*/  USEL UR4, URZ, 0xffffffff, UP0 ;  /* 0xffffffffff047887 */ /* 0x000fc80008000000 */
[----:B------:R-:W-:Y:S01]  /*04d0*/  VOTEU.ANY UP0, P1 ;  /* 0x0000000000ff7886 */ /* 0x000fe20000800100 */
[----:B------:R-:W-:-:S04]  /*04e0*/  @!UP1 USEL UR4, URZ, 0xffffffff, UP0 ;  /* 0xffffffffff049887 */ /* 0x000fc80008000000 */
[----:B------:R-:W-:-:S04]  /*04f0*/  ULOP3.LUT UR4, UR4, 0x1, URZ, 0xc0, !UPT ;  /* 0x0000000104047892 */ /* 0x000fc8000f8ec0ff */
[----:B------:R-:W-:-:S11]  /*0500*/  UISETP.NE.U32.AND UP5, UPT, UR4, 0x1, UPT ;  /* 0x000000010400788c */ /* 0x000fd6000bfa5070 */
.L_x_8:
[----:B------:R-:W3:Y:S01]  /*0510*/  SHFL.IDX PT, R0, R163, RZ, 0x1f ;  /* 0x00001fffa3007589 */ /* 0x000ee200000e0000 */
[----:B------:R-:W-:-:S04]  /*0520*/  UISETP.NE.AND UP0, UPT, UR21, 0x2, UPT ;  /* 0x000000021500788c */ /* 0x000fc8000bf05270 */
[----:B------:R-:W-:Y:S02]  /*0530*/  UISETP.EQ.AND UP1, UPT, UR34, URZ, !UP0 ;  /* 0x000000ff2200728c */ /* 0x000fe4000c722270 */
[----:B------:R-:W-:-:S04]  /*0540*/  USEL UR38, URZ, 0x1, UP0 ;  /* 0x00000001ff267887 */ /* 0x000fc80008000000 */
[----:B------:R-:W-:Y:S02]  /*0550*/  PLOP3.LUT P3, PT, P0, PT, UP1, 0x80, 0x8 ;  /* 0x000000000008781c */ /* 0x000fe4000076f018 */
[----:B---3--:R-:W-:-:S13]  /*0560*/  ISETP.NE.AND P1, PT, R0, RZ, PT ;  /* 0x000000ff0000720c */ /* 0x008fda0003f25270 */
[----:B------:R-:W-:Y:S05]  /*0570*/  @P1 BRA `(.L_x_9) ;  /* 0x0000000400401947 */ /* 0x000fea0003800000 */
[----:B------:R-:W-:Y:S01]  /*0580*/  ELECT P1, URZ, PT ;  /* 0x0000000000ff782f */ /* 0x000fe20003820000 */
[----:B------:R-:W-:-:S12]  /*0590*/  BSSY.RECONVERGENT B0, `(.L_x_9) ;  /* 0x000004e000007945 */ /* 0x000fd80003800200 */
[----:B------:R-:W-:Y:S05]  /*05a0*/  @!P1 BRA `(.L_x_10) ;  /* 0x0000000400309947 */ /* 0x000fea0003800000 */
[----:B------:R-:W-:Y:S01]  /*05b0*/  UMOV UR4, 0x400 ;  /* 0x0000040000047882 */ /* 0x000fe20000000000 */
[----:B------:R-:W-:Y:S01]  /*05c0*/  UMOV UR8, 0x1 ;  /* 0x0000000100087882 */ /* 0x000fe20000000000 */
[----:B------:R-:W-:Y:S01]  /*05d0*/  UMOV UR6, 0x3 ;  /* 0x0000000300067882 */ /* 0x000fe20000000000 */
[----:B------:R-:W-:Y:S02]  /*05e0*/  ULEA UR4, UR50, UR4, 0x18 ;  /* 0x0000000432047291 */ /* 0x000fe4000f8ec0ff */
[----:B------:R-:W-:-:S04]  /*05f0*/  UIADD3 UR8, UPT, UPT, -UR8, 0x100000, URZ ;  /* 0x0010000008087890 */ /* 0x000fc8000fffe1ff */
[----:B------:R-:W-:Y:S02]  /*0600*/  USHF.L.U32 UR9, UR8, 0xb, URZ ;  /* 0x0000000b08097899 */ /* 0x000fe400080006ff */
[----:B------:R-:W-:Y:S02]  /*0610*/  USHF.L.U32 UR8, UR8, 0x1, URZ ;  /* 0x0000000108087899 */ /* 0x000fe400080006ff */
[----:B------:R-:W-:-:S04]  /*0620*/  UIADD3 UR6, UPT, UPT, -UR6, 0x100000, URZ ;  /* 0x0010000006067890 */ /* 0x000fc8000fffe1ff */
[----:B------:R-:W-:Y:S02]  /*0630*/  USHF.L.U32 UR7, UR6, 0xb, URZ ;  /* 0x0000000b06077899 */ /* 0x000fe400080006ff */
[----:B------:R-:W-:Y:S01]  /*0640*/  USHF.L.U32 UR6, UR6, 0x1, URZ ;  /* 0x0000000106067899 */ /* 0x000fe200080006ff */
[----:B------:R-:W3:Y:S03]  /*0650*/  FENCE.VIEW.ASYNC.S ;  /* 0x00000000000073c6 */ /* 0x000ee60000000000 */
[----:B---3--:R3:W4:Y:S08]  /*0660*/  SYNCS.EXCH.64 URZ, [UR4], UR8 ;  /* 0x0000000804ff75b2 */ /* 0x0087300008000100 */
[----:B------:R3:W1:Y:S01]  /*0670*/  SYNCS.EXCH.64 URZ, [UR4+0x100], UR6 ;  /* 0x0001000604ff75b2 */ /* 0x0006620008000100 */
        /* <DEDUP_REMOVED lines=61> */
[----:B------:R3:W1:Y:S02]  /*0a50*/  SYNCS.EXCH.64 URZ, [UR4+0x1f8], UR6 ;  /* 0x0001f80604ff75b2 */ /* 0x0006640008000100 */
[----:B---34-:R-:W-:Y:S01]  /*0a60*/  NOP ;  /* 0x0000000000007918 */ /* 0x018fe20000000000 */
.L_x_10:
[----:B------:R-:W-:Y:S05]  /*0a70*/  BSYNC.RECONVERGENT B0 ;  /* 0x0000000000007941 */ /* 0x000fea0003800200 */
.L_x_9:
[----:B------:R-:W3:Y:S01]  /*0a80*/  SHFL.IDX PT, R0, R163, RZ, 0x1f ;  /* 0x00001fffa3007589 */ /* 0x000ee200000e0000 */
[----:B------:R-:W-:Y:S01]  /*0a90*/  NOP ;  /* 0x0000000000007918 */ /* 0x000fe20000000000 */
[----:B---3--:R-:W-:-:S13]  /*0aa0*/  ISETP.NE.AND P1, PT, R0, 0x1, PT ;  /* 0x000000010000780c */ /* 0x008fda0003f25270 */
[----:B------:R-:W-:Y:S05]  /*0ab0*/  @P1 BRA `(.L_x_11) ;  /* 0x0000000000441947 */ /* 0x000fea0003800000 */
        /* <DEDUP_REMOVED lines=10> */
[----:B------:R-:W-:Y:S01]  /*0b60*/  ELECT P1, URZ, PT ;  /* 0x0000000000ff782f */ /* 0x000fe20003820000 */
[----:B------:R-:W3:Y:S02]  /*0b70*/  FENCE.VIEW.ASYNC.S ;  /* 0x00000000000073c6 */ /* 0x000ee40000000000 */
[----:B---3--:R3:W4:Y:S08]  /*0b80*/  SYNCS.EXCH.64 URZ, [UR4+0x200], UR8 ;  /* 0x0002000804ff75b2 */ /* 0x0087300008000100 */
[----:B------:R3:W1:Y:S01]  /*0b90*/  SYNCS.EXCH.64 URZ, [UR4+0x210], UR6 ;  /* 0x0002100604ff75b2 */ /* 0x0006620008000100 */
[----:B------:R3:W1:Y:S01]  /*0ba0*/  SYNCS.EXCH.64 URZ, [UR4+0x208], UR8 ;  /* 0x0002080804ff75b2 */ /* 0x0006620008000100 */
[----:B------:R3:W1:Y:S01]  /*0bb0*/  SYNCS.EXCH.64 URZ, [UR4+0x218], UR6 ;  /* 0x0002180604ff75b2 */ /* 0x0006620008000100 */
[----:B------:R-:W-:Y:S01]  /*0bc0*/  NOP ;  /* 0x0000000000007918 */ /* 0x000fe20000000000 */
.L_x_11:
[----:B------:R-:W2:Y:S01]  /*0bd0*/  SHFL.IDX PT, R0, R163, RZ, 0x1f ;  /* 0x00001fffa3007589 */ /* 0x000ea200000e0000 */
[----:B------:R-:W-:Y:S01]  /*0be0*/  NOP ;  /* 0x0000000000007918 */ /* 0x000fe20000000000 */
[----:B--2---:R-:W-:-:S13]  /*0bf0*/  ISETP.NE.AND P1, PT, R0, 0x3, PT ;  /* 0x000000030000780c */ /* 0x004fda0003f25270 */
[----:B------:R-:W-:Y:S05]  /*0c00*/  @P1 BRA `(.L_x_12) ;  /* 0x00000000002c1947 */ /* 0x000fea0003800000 */
[----:B---3--:R-:W-:Y:S01]  /*0c10*/  UMOV UR4, 0x400 ;  /* 0x0000040000047882 */ /* 0x008fe20000000000 */
[----:B------:R-:W-:Y:S01]  /*0c20*/  UMOV UR5, 0x20 ;  /* 0x0000002000057882 */ /* 0x000fe20000000000 */
[----:B------:R-:W-:Y:S02]  /*0c30*/  ULEA UR6, UR50, UR4, 0x18 ;  /* 0x0000000432067291 */ /* 0x000fe4000f8ec0ff */
[----:B------:R-:W-:-:S04]  /*0c40*/  UIADD3 UR4, UPT, UPT, -UR5, 0x100000, URZ ;  /* 0x0010000005047890 */ /* 0x000fc8000fffe1ff */
[----:B------:R-:W-:Y:S02]  /*0c50*/  USHF.L.U32 UR5, UR4, 0xb, URZ ;  /* 0x0000000b04057899 */ /* 0x000fe400080006ff */
[----:B------:R-:W-:Y:S01]  /*0c60*/  USHF.L.U32 UR4, UR4, 0x1, URZ ;  /* 0x0000000104047899 */ /* 0x000fe200080006ff */
[----:B------:R-:W-:Y:S01]  /*0c70*/  ELECT P1, URZ, PT ;  /* 0x0000000000ff782f */ /* 0x000fe20003820000 */
[----:B------:R-:W2:Y:S10]  /*0c80*/  FENCE.VIEW.ASYNC.S ;  /* 0x00000000000073c6 */ /* 0x000eb40000000000 */
[----:B--2---:R2:W3:Y:S01]  /*0c90*/  SYNCS.EXCH.64 URZ, [UR6+0x220], UR4 ;  /* 0x0002200406ff75b2 */ /* 0x0044e20008000100 */
[----:B------:R2:W1:Y:S01]  /*0ca0*/  SYNCS.EXCH.64 URZ, [UR6+0x228], UR4 ;  /* 0x0002280406ff75b2 */ /* 0x0004620008000100 */
[----:B------:R-:W-:Y:S01]  /*0cb0*/  NOP ;  /* 0x0000000000007918 */ /* 0x000fe20000000000 */
.L_x_12:
[----:B------:R-:W4:Y:S01]  /*0cc0*/  SHFL.IDX PT, R0, R163, RZ, 0x1f ;  /* 0x00001fffa3007589 */ /* 0x000f2200000e0000 */
[----:B------:R-:W-:Y:S01]  /*0cd0*/  NOP ;  /* 0x0000000000007918 */ /* 0x000fe20000000000 */
[----:B----4-:R-:W-:-:S13]  /*0ce0*/  ISETP.NE.AND P1, PT, R0, 0x4, PT ;  /* 0x000000040000780c */ /* 0x010fda0003f25270 */
[----:B------:R-:W-:Y:S05]  /*0cf0*/  @P1 BRA `(.L_x_13) ;  /* 0x0000000000481947 */ /* 0x000fea0003800000 */
[----:B--23--:R-:W-:Y:S01]  /*0d00*/  UMOV UR4, 0x720 ;  /* 0x0000072000047882 */ /* 0x00cfe20000000000 */
[----:B------:R-:W-:Y:S01]  /*0d10*/  UMOV UR6, 0x400 ;  /* 0x0000040000067882 */ /* 0x000fe20000000000 */
[----:B------:R-:W-:Y:S01]  /*0d20*/  USEL UR4, UR4, 0x620, UP5 ;  /* 0x0000062004047887 */ /* 0x000fe2000a800000 */
        /* <DEDUP_REMOVED lines=9> */
[----:B------:R-:W2:Y:S02]  /*0dc0*/  FENCE.VIEW.ASYNC.S ;  /* 0x00000000000073c6 */ /* 0x000ea40000000000 */
[----:B--2---:R4:W2:Y:S08]  /*0dd0*/  SYNCS.EXCH.64 URZ, [UR6+0x230], UR8 ;  /* 0x0002300806ff75b2 */ /* 0x0048b00008000100 */
[----:B------:R4:W3:Y:S01]  /*0de0*/  SYNCS.EXCH.64 URZ, [UR6+0x240], UR4 ;  /* 0x0002400406ff75b2 */ /* 0x0008e20008000100 */
[----:B------:R4:W1:Y:S01]  /*0df0*/  SYNCS.EXCH.64 URZ, [UR6+0x238], UR8 ;  /* 0x0002380806ff75b2 */ /* 0x0008620008000100 */
[----:B------:R4:W1:Y:S02]  /*0e00*/  SYNCS.EXCH.64 URZ, [UR6+0x248], UR4 ;  /* 0x0002480406ff75b2 */ /* 0x0008640008000100 */
[----:B----4-:R-:W-:Y:S01]  /*0e10*/  NOP ;  /* 0x0000000000007918 */ /* 0x010fe20000000000 */
.L_x_13:
[----:B------:R-:W4:Y:S01]  /*0e20*/  SHFL.IDX PT, R0, R163, RZ, 0x1f ;  /* 0x00001fffa3007589 */ /* 0x000f2200000e0000 */
[----:B------:R-:W-:Y:S01]  /*0e30*/  NOP ;  /* 0x0000000000007918 */ /* 0x000fe20000000000 */
[----:B----4-:R-:W-:-:S13]  /*0e40*/  ISETP.NE.AND P1, PT, R0, 0x5, PT ;  /* 0x000000050000780c */ /* 0x010fda0003f25270 */
[----:B------:R-:W-:Y:S05]  /*0e50*/  @P1 BRA `(.L_x_14) ;  /* 0x0000000000541947 */ /* 0x000fea0003800000 */
[----:B--23--:R-:W-:Y:S01]  /*0e60*/  UMOV UR4, 0x400 ;  /* 0x0000040000047882 */ /* 0x00cfe20000000000 */
        /* <DEDUP_REMOVED lines=14> */
[----:B------:R4:W1:Y:S01]  /*0f50*/  SYNCS.EXCH.64 URZ, [UR4+0x278], UR8 ;  /* 0x0002780804ff75b2 */ /* 0x0008620008000100 */
[----:B------:R4:W1:Y:S01]  /*0f60*/  SYNCS.EXCH.64 URZ, [UR4+0x260], UR6 ;  /* 0x0002600604ff75b2 */ /* 0x0008620008000100 */
[----:B------:R4:W1:Y:S01]  /*0f70*/  SYNCS.EXCH.64 URZ, [UR4+0x280], UR8 ;  /* 0x0002800804ff75b2 */ /* 0x0008620008000100 */
[----:B------:R4:W1:Y:S01]  /*0f80*/  SYNCS.EXCH.64 URZ, [UR4+0x268], UR6 ;  /* 0x0002680604ff75b2 */ /* 0x0008620008000100 */
[----:B------:R4:W1:Y:S02]  /*0f90*/  SYNCS.EXCH.64 URZ, [UR4+0x288], UR8 ;  /* 0x0002880804ff75b2 */ /* 0x0008640008000100 */
[----:B----4-:R-:W-:Y:S01]  /*0fa0*/  NOP ;  /* 0x0000000000007918 */ /* 0x010fe20000000000 */
.L_x_14:
[----:B------:R-:W4:Y:S01]  /*0fb0*/  SHFL.IDX PT, R0, R163, RZ, 0x1f ;  /* 0x00001fffa3007589 */ /* 0x000f2200000e0000 */
[----:B------:R-:W-:Y:S01]  /*0fc0*/  ISETP.NE.OR P0, PT, RZ, UR21, !P0 ;  /* 0x00000015ff007c0c */ /* 0x000fe2000c705670 */
[----:B------:R-:W-:Y:S01]  /*0fd0*/  NOP ;  /* 0x0000000000007918 */ /* 0x000fe20000000000 */
[----:B----4-:R-:W-:-:S13]  /*0fe0*/  ISETP.NE.AND P1, PT, R0, 0x3, PT ;  /* 0x000000030000780c */ /* 0x010fda0003f25270 */
[----:B------:R-:W-:Y:S05]  /*0ff0*/  @P1 BRA `(.L_x_15) ;  /* 0x0000000000341947 */ /* 0x000fea0003800000 */
[----:B--23--:R-:W-:Y:S01]  /*1000*/  UMOV UR4, 0x400 ;  /* 0x0000040000047882 */ /* 0x00cfe20000000000 */
[----:B------:R-:W-:Y:S01]  /*1010*/  UMOV UR6, 0x20 ;  /* 0x0000002000067882 */ /* 0x000fe20000000000 */
[----:B------:R-:W-:Y:S02]  /*1020*/  ULEA UR4, UR50, UR4, 0x18 ;  /* 0x0000000432047291 */ /* 0x000fe4000f8ec0ff */
[----:B------:R-:W-:-:S04]  /*1030*/  UIADD3 UR6, UPT, UPT, -UR6, 0x100000, URZ ;  /* 0x0010000006067890 */ /* 0x000fc8000fffe1ff */
[----:B------:R-:W-:Y:S02]  /*1040*/  USHF.L.U32 UR7, UR6, 0xb, URZ ;  /* 0x0000000b06077899 */ /* 0x000fe400080006ff */
[----:B------:R-:W-:Y:S01]  /*1050*/  USHF.L.U32 UR6, UR6, 0x1, URZ ;  /* 0x0000000106067899 */ /* 0x000fe200080006ff */
[----:B------:R-:W-:Y:S01]  /*1060*/  ELECT P1, URZ, PT ;  /* 0x0000000000ff782f */ /* 0x000fe20003820000 */
[----:B------:R-:W2:Y:S10]  /*1070*/  FENCE.VIEW.ASYNC.S ;  /* 0x00000000000073c6 */ /* 0x000eb40000000000 */
[----:B--2---:R4:W2:Y:S01]  /*1080*/  SYNCS.EXCH.64 URZ, [UR4+0x290], UR6 ;  /* 0x0002900604ff75b2 */ /* 0x0048a20008000100 */
[----:B------:R4:W3:Y:S01]  /*1090*/  SYNCS.EXCH.64 URZ, [UR4+0x2a0], UR6 ;  /* 0x0002a00604ff75b2 */ /* 0x0008e20008000100 */
[----:B------:R4:W1:Y:S01]  /*10a0*/  SYNCS.EXCH.64 URZ, [UR4+0x298], UR6 ;  /* 0x0002980604ff75b2 */ /* 0x0008620008000100 */
[----:B------:R4:W1:Y:S02]  /*10b0*/  SYNCS.EXCH.64 URZ, [UR4+0x2a8], UR6 ;  /* 0x0002a80604ff75b2 */ /* 0x0008640008000100 */
[----:B----4-:R-:W-:Y:S01]  /*10c0*/  NOP ;  /* 0x0000000000007918 */ /* 0x010fe20000000000 */
.L_x_15:
[----:B------:R-:W-:Y:S01]  /*10d0*/  VOTEU.ALL UP0, P0 ;  /* 0x0000000000ff7886 */ /* 0x000fe20000000000 */
[----:B--23--:R-:W-:Y:S01]  /*10e0*/  UMOV UR4, 0x20 ;  /* 0x0000002000047882 */ /* 0x00cfe20000000000 */
[----:B------:R-:W2:Y:S01]  /*10f0*/  LDCU UR37, c[0x0][0x36c] ;  /* 0x00006d80ff2577ac */ /* 0x000ea20008000800 */
[----:B------:R-:W-:Y:S01]  /*1100*/  NOP ;  /* 0x0000000000007918 */ /* 0x000fe20000000000 */
[----:B------:R-:W-:Y:S01]  /*1110*/  LOP3.LUT R0, R177, 0x1f, RZ, 0xc0, !PT ;  /* 0x0000001fb1007812 */ /* 0x000fe200078ec0ff */
[----:B------:R-:W-:Y:S01]  /*1120*/  @!UP0 UMOV UR6, 0x400 ;  /* 0x0000040000068882 */ /* 0x000fe20000000000 */
[----:B------:R-:W-:-:S04]  /*1130*/  @!UP0 UIADD3 UR4, UPT, UPT, -UR4, 0x100000, URZ ;  /* 0x0010000004048890 */ /* 0x000fc8000fffe1ff */
[----:B------:R-:W-:Y:S02]  /*1140*/  @!UP0 USHF.L.U32 UR5, UR4, 0xb, URZ ;  /* 0x0000000b04058899 */ /* 0x000fe400080006ff */
[----:B------:R-:W-:Y:S02]  /*1150*/  @!UP0 USHF.L.U32 UR4, UR4, 0x1, URZ ;  /* 0x0000000104048899 */ /* 0x000fe400080006ff */
[----:B------:R-:W-:Y:S01]  /*1160*/  @!UP0 ULEA UR6, UR50, UR6, 0x18 ;  /* 0x0000000632068291 */ /* 0x000fe2000f8ec0ff */
[----:B------:R-:W-:Y:S01]  /*1170*/  VOTEU.ALL UP0, P0 ;  /* 0x0000000000ff7886 */ /* 0x000fe20000000000 */
[----:B------:R-:W-:Y:S02]  /*1180*/  UISETP.NE.AND UP6, UPT, UR21, URZ, UPT ;  /* 0x000000ff1500728c */ /* 0x000fe4000bfc5270 */
[----:B--2---:R-:W-:Y:S01]  /*1190*/  UISETP.EQ.U32.AND UP1, UPT, UR37, 0x1, UPT ;  /* 0x000000012500788c */ /* 0x004fe2000bf22070 */
[----:B------:R-:W2:Y:S07]  /*11a0*/  FENCE.VIEW.ASYNC.S ;  /* 0x00000000000073c6 */ /* 0x000eae0000000000 */
[----:B--2---:R2:W3:Y:S01]  /*11b0*/  @!UP0 SYNCS.EXCH.64 URZ, [UR6+0x2b0], UR4 ;  /* 0x0002b00406ff85b2 */ /* 0x0044e20008000100 */
[----:B------:R-:W-:Y:S05]  /*11c0*/  BRA.U !UP1, `(.L_x_16) ;  /* 0x0000000109087547 */ /* 0x000fea000b800000 */
[----:B-1-3--:R-:W-:Y:S01]  /*11d0*/  UCGABAR_ARV ;  /* 0x00000000000079c7 */ /* 0x00afe20008000000 */
[----:B------:R-:W-:Y:S05]  /*11e0*/  BRA `(.L_x_17) ;  /* 0x0000000000047947 */ /* 0x000fea0003800000 */
.L_x_16:
[----:B-1-3--:R-:W-:Y:S01]  /*11f0*/  NOP ;  /* 0x0000000000007918 */ /* 0x00afe20000000000 */
.L_x_17:
[----:B------:R-:W1:Y:S01]  /*1200*/  S2UR UR31, SR_CTAID.X ;  /* 0x00000000001f79c3 */ /* 0x000e620000002500 */
[----:B------:R-:W-:-:S05]  /*1210*/  CS2R.32 R3, SR_CgaSize ;  /* 0x0000000000037805 */ /* 0x000fca0000008a00 */
[----:B------:R-:W-:-:S05]  /*1220*/  IMAD R3, R3, -0xa0, RZ ;  /* 0xffffff6003037824 */ /* 0x000fca00078e02ff */
[----:B--2---:R-:W-:-:S14]  /*1230*/  R2UR UR5, R3 ;  /* 0x00000000030572ca */ /* 0x004fdc00000e0000 */
[----:B------:R-:W2:Y:S01]  /*1240*/  LDCU UR5, c[0x0][UR5+0x2b0] ;  /* 0x00005600050577ac */ /* 0x000ea20008000800 */
[----:B------:R-:W-:-:S05]  /*1250*/  CS2R.32 R3, SR_CgaSize ;  /* 0x0000000000037805 */ /* 0x000fca0000008a00 */
[----:B------:R-:W-:-:S05]  /*1260*/  IMAD R3, R3, -0xa0, RZ ;  /* 0xffffff6003037824 */ /* 0x000fca00078e02ff */
[----:B------:R-:W-:-:S14]  /*1270*/  R2UR UR4, R3 ;  /* 0x00000000030472ca */ /* 0x000fdc00000e0000 */
[----:B------:R-:W3:Y:S01]  /*1280*/  LDCU UR4, c[0x0][UR4+0x2b4] ;  /* 0x00005680040477ac */ /* 0x000ee20008000800 */
[----:B------:R-:W4:Y:S01]  /*1290*/  S2UR UR20, SR_CTAID.Y ;  /* 0x00000000001479c3 */ /* 0x000f220000002600 */
[----:B------:R-:W-:-:S05]  /*12a0*/  CS2R.32 R3, SR_CgaSize ;  /* 0x0000000000037805 */ /* 0x000fca0000008a00 */
[----:B------:R-:W-:-:S05]  /*12b0*/  IMAD R3, R3, -0xa0, RZ ;  /* 0xffffff6003037824 */ /* 0x000fca00078e02ff */
[----:B------:R-:W-:-:S14]  /*12c0*/  R2UR UR59, R3 ;  /* 0x00000000033b72ca */ /* 0x000fdc00000e0000 */
[----:B------:R-:W3:Y:S01]  /*12d0*/  LDCU UR59, c[0x0][UR59+0x2a0] ;  /* 0x000054003b3b77ac */ /* 0x000ee20008000800 */
[----:B------:R-:W-:-:S05]  /*12e0*/  CS2R.32 R3, SR_CgaSize ;  /* 0x0000000000037805 */ /* 0x000fca0000008a00 */
[----:B------:R-:W-:-:S05]  /*12f0*/  IMAD R3, R3, -0xa0, RZ ;  /* 0xffffff6003037824 */ /* 0x000fca00078e02ff */
[----:B------:R-:W-:-:S14]  /*1300*/  R2UR UR60, R3 ;  /* 0x00000000033c72ca */ /* 0x000fdc00000e0000 */
[----:B------:R-:W3:Y:S01]  /*1310*/  LDCU UR60, c[0x0][UR60+0x2a4] ;  /* 0x000054803c3c77ac */ /* 0x000ee20008000800 */
[----:B------:R-:W-:Y:S02]  /*1320*/  ULOP3.LUT UR7, UR50, 0x3, URZ, 0xc0, !UPT ;  /* 0x0000000332077892 */ /* 0x000fe4000f8ec0ff */
[----:B------:R-:W-:Y:S02]  /*1330*/  USHF.R.U32.HI UR12, URZ, 0x1, UR50 ;  /* 0x00000001ff0c7899 */ /* 0x000fe40008011632 */
[----:B------:R-:W-:Y:S02]  /*1340*/  UISETP.GT.U32.AND UP1, UPT, UR7, 0xffff, UPT ;  /* 0x0000ffff0700788c */ /* 0x000fe4000bf24070 */
[----:B------:R-:W-:Y:S01]  /*1350*/  USHF.R.U32.HI UR11, URZ, 0x2, UR50 ;  /* 0x00000002ff0b7899 */ /* 0x000fe20008011632 */
[----:B-1----:R-:W-:Y:S01]  /*1360*/  I2FP.F32.U32 R3, UR31 ;  /* 0x0000001f00037c45 */ /* 0x002fe20008201000 */
[----:B------:R-:W-:Y:S01]  /*1370*/  USHF.L.U32 UR27, UR50, 0x9, URZ ;  /* 0x00000009321b7899 */ /* 0x000fe200080006ff */
[----:B------:R-:W1:Y:S03]  /*1380*/  LDCU UR26, c[0x0][0xb24] ;  /* 0x00016480ff1a77ac */ /* 0x000e660008000800 */
[----:B--2---:R-:W-:Y:S01]  /*1390*/  FMUL R3, R3, UR5 ;  /* 0x0000000503037c20 */ /* 0x004fe20008400000 */
[----:B------:R-:W2:Y:S01]  /*13a0*/  LDCU UR42, c[0x0][0xb24] ;  /* 0x00016480ff2a77ac */ /* 0x000ea20008000800 */
[----:B----4-:R-:W-:-:S04]  /*13b0*/  I2FP.F32.U32 R2, UR20 ;  /* 0x0000001400027c45 */ /* 0x010fc80008201000 */
[----:B------:R-:W4:Y:S01]  /*13c0*/  F2I.U32.TRUNC.NTZ R3, R3 ;  /* 0x0000000300037305 */ /* 0x000f22000020f000 */
[----:B------:R-:W1:Y:S01]  /*13d0*/  LDCU UR35, c[0x0][0xb30] ;  /* 0x00016600ff2377ac */ /* 0x000e620008000800 */
[----:B---3--:R-:W-:Y:S01]  /*13e0*/  FMUL R2, R2, UR4 ;  /* 0x0000000402027c20 */ /* 0x008fe20008400000 */
[----:B------:R-:W-:Y:S01]  /*13f0*/  ULOP3.LUT UR4, UR50, 0x4, URZ, 0xc0, !UPT ;  /* 0x0000000432047892 */ /* 0x000fe2000f8ec0ff */
[----:B------:R-:W-:-:S04]  /*1400*/  UMOV UR13, 0x11 ;  /* 0x00000011000d7882 */ /* 0x000fc80000000000 */
[----:B------:R-:W3:Y:S01]  /*1410*/  F2I.U32.TRUNC.NTZ R2, R2 ;  /* 0x0000000200027305 */ /* 0x000ee2000020f000 */
[----:B------:R-:W-:Y:S01]  /*1420*/  ULOP3.LUT UR4, UR4, 0x1, UR50, 0xf8, !UPT ;  /* 0x0000000104047892 */ /* 0x000fe2000f8ef832 */
[----:B------:R-:W-:Y:S01]  /*1430*/  UMOV UR14, 0x5 ;  /* 0x00000005000e7882 */ /* 0x000fe20000000000 */
[----:B------:R-:W-:Y:S02]  /*1440*/  USEL UR25, UR7, 0xffff, !UP1 ;  /* 0x0000ffff07197887 */ /* 0x000fe4000c800000 */
[----:B------:R-:W-:Y:S01]  /*1450*/  UISETP.GT.U32.AND UP0, UPT, UR4, 0xffff, UPT ;  /* 0x0000ffff0400788c */ /* 0x000fe2000bf04070 */
[----:B----4-:R-:W-:Y:S02]  /*1460*/  R2UR UR5, R3 ;  /* 0x00000000030572ca */ /* 0x010fe400000e0000 */
[----:B------:R-:W-:Y:S01]  /*1470*/  PRMT R3, RZ, 0x7610, R3 ;  /* 0x00007610ff037816 */ /* 0x000fe20000000003 */
[----:B------:R-:W-:Y:S01]  /*1480*/  USEL UR24, UR4, 0xffff, !UP0 ;  /* 0x0000ffff04187887 */ /* 0x000fe2000c000000 */
[----:B---3--:R-:W-:-:S02]  /*1490*/  R2UR UR6, R2 ;  /* 0x00000000020672ca */ /* 0x008fc400000e0000 */
[----:B------:R-:W-:-:S07]  /*14a0*/  PRMT R2, RZ, 0x7610, R2 ;  /* 0x00007610ff027816 */ /* 0x000fce0000000002 */
[----:B------:R-:W-:-:S04]  /*14b0*/  UIADD3 UR5, UPT, UPT, -UR5, URZ, URZ ;  /* 0x000000ff05057290 */ /* 0x000fc8000fffe1ff */
[----:B------:R-:W-:Y:S02]  /*14c0*/  UIMAD UR59, UR59, UR5, UR31 ;  /* 0x000000053b3b72a4 */ /* 0x000fe4000f8e021f */
[----:B------:R-:W-:-:S04]  /*14d0*/  UIADD3 UR4, UPT, UPT, -UR6, URZ, URZ ;  /* 0x000000ff06047290 */ /* 0x000fc8000fffe1ff */
[----:B------:R-:W-:Y:S01]  /*14e0*/  UIMAD UR60, UR60, UR4, UR20 ;  /* 0x000000043c3c72a4 */ /* 0x000fe2000f8e0214 */
[----:B-12---:R-:W-:Y:S11]  /*14f0*/  BRA.U UP6, `(.L_x_18) ;  /* 0x0000000106647547 */ /* 0x006ff6000b800000 */
[----:B------:R-:W-:Y:S02]  /*1500*/  UISETP.NE.AND UP0, UPT, UR60, URZ, UPT ;  /* 0x000000ff3c00728c */ /* 0x000fe4000bf05270 */
[----:B------:R-:W-:Y:S02]  /*1510*/  UISETP.NE.AND UP2, UPT, UR60, 0x1, UPT ;  /* 0x000000013c00788c */ /* 0x000fe4000bf45270 */
[----:B------:R-:W-:Y:S02]  /*1520*/  ULOP3.LUT UR4, UR59, 0x2, URZ, 0x3c, !UPT ;  /* 0x000000023b047892 */ /* 0x000fe4000f8e3cff */
[----:B------:R-:W-:Y:S02]  /*1530*/  UISETP.GT.U32.AND UP4, UPT, UR59, 0x1, UP0 ;  /* 0x000000013b00788c */ /* 0x000fe40008784070 */
[----:B------:R-:W-:Y:S02]  /*1540*/  UISETP.GT.U32.AND UP3, UPT, UR59, 0x1, UP2 ;  /* 0x000000013b00788c */ /* 0x000fe40009764070 */
[----:B------:R-:W-:-:S02]  /*1550*/  UISETP.GT.U32.AND UP1, UPT, UR4, 0x1, UP0 ;  /* 0x000000010400788c */ /* 0x000fc40008724070 */
[----:B------:R-:W-:Y:S02]  /*1560*/  UISETP.GT.U32.AND UP0, UPT, UR4, 0x1, UP2 ;  /* 0x000000010400788c */ /* 0x000fe40009704070 */
[----:B------:R-:W-:Y:S02]  /*1570*/  USEL UR6, URZ, 0x1, UP4 ;  /* 0x00000001ff067887 */ /* 0x000fe4000a000000 */
[----:B------:R-:W-:Y:S02]  /*1580*/  USEL UR5, URZ, 0x10, UP3 ;  /* 0x00000010ff057887 */ /* 0x000fe40009800000 */
[----:B------:R-:W-:Y:S02]  /*1590*/  USEL UR4, URZ, 0x2, UP4 ;  /* 0x00000002ff047887 */ /* 0x000fe4000a000000 */
[----:B------:R-:W-:Y:S02]  /*15a0*/  USEL UR9, URZ, 0x20, UP3 ;  /* 0x00000020ff097887 */ /* 0x000fe40009800000 */
[----:B------:R-:W-:-:S02]  /*15b0*/  USEL UR8, URZ, 0x4, UP1 ;  /* 0x00000004ff087887 */ /* 0x000fc40008800000 */
[----:B------:R-:W-:Y:S02]  /*15c0*/  UIADD3 UR4, UPT, UPT, UR4, UR5, UR6 ;  /* 0x0000000504047290 */ /* 0x000fe4000fffe006 */
[----:B------:R-:W-:Y:S02]  /*15d0*/  USEL UR6, URZ, 0x8, UP1 ;  /* 0x00000008ff067887 */ /* 0x000fe40008800000 */
[----:B------:R-:W-:Y:S02]  /*15e0*/  ULOP3.LUT UR10, UR59, 0xfffffffe, URZ, 0xc0, !UPT ;  /* 0xfffffffe3b0a7892 */ /* 0x000fe4000f8ec0ff */
[----:B------:R-:W-:Y:S02]  /*15f0*/  USEL UR7, URZ, 0x40, UP0 ;  /* 0x00000040ff077887 */ /* 0x000fe40008000000 */
[----:B------:R-:W-:Y:S02]  /*1600*/  UIADD3 UR5, UPT, UPT, UR8, UR9, UR4 ;  /* 0x0000000908057290 */ /* 0x000fe4000fffe004 */
[----:B------:R-:W-:-:S02]  /*1610*/  ULEA UR4, UR60, UR10, 0x2 ;  /* 0x0000000a3c047291 */ /* 0x000fc4000f8e10ff */
[----:B------:R-:W-:Y:S02]  /*1620*/  USEL UR8, URZ, 0x80, UP0 ;  /* 0x00000080ff087887 */ /* 0x000fe40008000000 */
[----:B------:R-:W-:-:S03]  /*1630*/  UIADD3 UR5, UPT, UPT, UR6, UR7, UR5 ;  /* 0x0000000706057290 */ /* 0x000fc6000fffe005 */
[----:B------:R-:W-:Y:S01]  /*1640*/  UMOV UR6, 0x3 ;  /* 0x0000000300067882 */ /* 0x000fe20000000000 */
[----:B------:R-:W-:Y:S02]  /*1650*/  UIADD3 UR5, UPT, UPT, UR5, UR8, URZ ;  /* 0x0000000805057290 */ /* 0x000fe4000fffe0ff */
[----:B------:R-:W-:-:S04]  /*1660*/  USHF.L.U32 UR4, UR6, UR4, URZ ;  /* 0x0000000406047299 */ /* 0x000fc800080006ff */
[----:B------:R-:W-:Y:S02]  /*1670*/  MOV R3, UR5 ;  /* 0x0000000500037c02 */ /* 0x000fe40008000f00 */
[----:B------:R-:W-:-:S07]  /*1680*/  MOV R2, UR4 ;  /* 0x0000000400027c02 */ /* 0x000fce0008000f00 */
.L_x_18:
[----:B------:R-:W1:Y:S01]  /*1690*/  S2UR UR36, SR_CTAID.Z ;  /* 0x00000000002479c3 */ /* 0x000e620000002700 */
[----:B------:R-:W-:Y:S02]  /*16a0*/  UISETP.GE.AND UP0, UPT, UR26, 0x1, UPT ;  /* 0x000000011a00788c */ /* 0x000fe4000bf06270 */
[----:B------:R-:W-:Y:S02]  /*16b0*/  ULOP3.LUT UR25, UR25, 0xffff, URZ, 0xc0, !UPT ;  /* 0x0000ffff19197892 */ /* 0x000fe4000f8ec0ff */
[----:B------:R-:W-:Y:S02]  /*16c0*/  ULOP3.LUT UR24, UR24, 0xffff, URZ, 0xc0, !UPT ;  /* 0x0000ffff18187892 */ /* 0x000fe4000f8ec0ff */
[----:B------:R-:W-:Y:S02]  /*16d0*/  ULOP3.LUT UR30, UR27, 0x800, URZ, 0xc0, !UPT ;  /* 0x000008001b1e7892 */ /* 0x000fe4000f8ec0ff */
[----:B------:R-:W-:Y:S02]  /*16e0*/  UISETP.NE.AND UP3, UPT, UR21, 0x2, UPT ;  /* 0x000000021500788c */ /* 0x000fe4000bf65270 */
[----:B------:R-:W-:-:S02]  /*16f0*/  ULOP3.LUT UR33, UR12, 0x1, URZ, 0xc0, !UPT ;  /* 0x000000010c217892 */ /* 0x000fc4000f8ec0ff */
[----:B------:R-:W-:Y:S02]  /*1700*/  ULOP3.LUT UR32, UR11, 0x1, URZ, 0xc0, !UPT ;  /* 0x000000010b207892 */ /* 0x000fe4000f8ec0ff */
[----:B------:R-:W-:Y:S02]  /*1710*/  ULOP3.LUT UR27, UR27, 0x400, URZ, 0xc0, !UPT ;  /* 0x000004001b1b7892 */ /* 0x000fe4000f8ec0ff */
[----:B------:R-:W-:Y:S02]  /*1720*/  USHF.L.U32 UR25, UR13, UR25, URZ ;  /* 0x000000190d197299 */ /* 0x000fe400080006ff */
[----:B------:R-:W-:Y:S01]  /*1730*/  USHF.L.U32 UR24, UR14, UR24, URZ ;  /* 0x000000180e187299 */ /* 0x000fe200080006ff */
[----:B------:R-:W-:Y:S01]  /*1740*/  UMOV UR16, UR31 ;  /* 0x0000001f00107c82 */ /* 0x000fe20008000000 */
[----:B------:R-:W-:Y:S10]  /*1750*/  BRA.U !UP0, `(.L_x_19) ;  /* 0x0000000108d47547 */ /* 0x000ff4000b800000 */
[----:B------:R-:W2:Y:S01]  /*1760*/  LDCU.128 UR12, c[0x0][0xb10] ;  /* 0x00016200ff0c77ac */ /* 0x000ea20008000c00 */
[----:B------:R-:W3:Y:S01]  /*1770*/  LDCU UR6, c[0x0][0x370] ;  /* 0x00006e00ff0677ac */ /* 0x000ee20008000800 */
[----:B------:R-:W4:Y:S01]  /*1780*/  LDCU UR5, c[0x0][0x374] ;  /* 0x00006e80ff0577ac */ /* 0x000f220008000800 */
[----:B------:R-:W1:Y:S01]  /*1790*/  LDCU UR28, c[0x0][0xb0c] ;  /* 0x00016180ff1c77ac */ /* 0x000e620008000800 */
[----:B------:R-:W1:Y:S01]  /*17a0*/  LDCU UR4, c[0x0][0xb20] ;  /* 0x00016400ff0477ac */ /* 0x000e620008000800 */
[----:B------:R-:W1:Y:S01]  /*17b0*/  LDCU.64 UR8, c[0x0][0xb28] ;  /* 0x00016500ff0877ac */ /* 0x000e620008000a00 */
[----:B--2---:R-:W-:Y:S02]  /*17c0*/  UISETP.NE.AND UP0, UPT, UR14, 0x1, UPT ;  /* 0x000000010e00788c */ /* 0x004fe4000bf05270 */
[----:B----4-:R-:W-:Y:S02]  /*17d0*/  UIMAD.WIDE.U32 UR10, UR5, UR15, URZ ;  /* 0x0000000f050a72a5 */ /* 0x010fe4000f8e00ff */
[----:B---3--:R-:W-:-:S02]  /*17e0*/  UIMAD.WIDE.U32 UR18, UR6, UR12, URZ ;  /* 0x0000000c061272a5 */ /* 0x008fc4000f8e00ff */
[----:B-1----:R-:W-:Y:S02]  /*17f0*/  UISETP.NE.AND UP1, UPT, UR28, 0x1, UPT ;  /* 0x000000011c00788c */ /* 0x002fe4000bf25270 */
[----:B------:R-:W-:Y:S01]  /*1800*/  UISETP.NE.AND UP2, UPT, UR26, 0x1, UPT ;  /* 0x000000011a00788c */ /* 0x000fe2000bf45270 */
[----:B------:R-:W-:Y:S02]  /*1810*/  UMOV UR10, UR11 ;  /* 0x0000000b000a7c82 */ /* 0x000fe40008000000 */
[----:B------:R-:W-:Y:S01]  /*1820*/  UMOV UR18, UR19 ;  /* 0x0000001300127c82 */ /* 0x000fe20008000000 */
[----:B------:R-:W-:Y:S02]  /*1830*/  @UP0 USHF.R.U32.HI UR5, URZ, UR4, UR10 ;  /* 0x00000004ff050299 */ /* 0x000fe4000801160a */
[----:B------:R-:W-:Y:S02]  /*1840*/  UIMAD.WIDE.U32 UR22, UR20, UR15, URZ ;  /* 0x0000000f141672a5 */ /* 0x000fe4000f8e00ff */
[----:B------:R-:W-:-:S02]  /*1850*/  UIMAD.WIDE.U32 UR10, UR5, UR8, URZ ;  /* 0x00000008050a72a5 */ /* 0x000fc4000f8e00ff */
[----:B------:R-:W-:Y:S02]  /*1860*/  @UP1 USHF.R.U32.HI UR6, URZ, UR13, UR18 ;  /* 0x0000000dff061299 */ /* 0x000fe40008011612 */
[----:B------:R-:W-:Y:S02]  /*1870*/  UIMAD.WIDE.U32 UR16, UR31, UR12, URZ ;  /* 0x0000000c1f1072a5 */ /* 0x000fe4000f8e00ff */
[----:B------:R-:W-:Y:S01]  /*1880*/  UIMAD.WIDE.U32 UR18, UR6, UR8, URZ ;  /* 0x00000008061272a5 */ /* 0x000fe2000f8e00ff */
[----:B------:R-:W-:Y:S01]  /*1890*/  UMOV UR22, UR23 ;  /* 0x0000001700167c82 */ /* 0x000fe20008000000 */
[----:B------:R-:W-:Y:S01]  /*18a0*/  UMOV UR10, UR11 ;  /* 0x0000000b000a7c82 */ /* 0x000fe20008000000 */
[----:B------:R-:W-:Y:S02]  /*18b0*/  USHF.R.U32.HI UR22, URZ, UR4, UR22 ;  /* 0x00000004ff167299 */ /* 0x000fe40008011616 */
[----:B------:R-:W-:Y:S02]  /*18c0*/  @UP2 USHF.R.U32.HI UR5, URZ, UR9, UR10 ;  /* 0x00000009ff052299 */ /* 0x000fe4000801160a */
[----:B------:R-:W-:Y:S01]  /*18d0*/  UMOV UR7, UR19 ;  /* 0x0000001300077c82 */ /* 0x000fe20008000000 */
[----:B------:R-:W-:Y:S01]  /*18e0*/  UMOV UR16, UR17 ;  /* 0x0000001100107c82 */ /* 0x000fe20008000000 */
[----:B------:R-:W-:-:S02]  /*18f0*/  @UP2 USHF.R.U32.HI UR6, URZ, UR9, UR7 ;  /* 0x00000009ff062299 */ /* 0x000fc40008011607 */
[----:B------:R-:W-:Y:S02]  /*1900*/  USHF.R.U32.HI UR16, URZ, UR13, UR16 ;  /* 0x0000000dff107299 */ /* 0x000fe40008011610 */
[----:B------:R-:W-:Y:S02]  /*1910*/  USEL UR4, UR20, UR22, !UP0 ;  /* 0x0000001614047287 */ /* 0x000fe4000c000000 */
[----:B------:R-:W-:Y:S02]  /*1920*/  UIMAD UR7, UR5, UR26, URZ ;  /* 0x0000001a050772a4 */ /* 0x000fe4000f8e02ff */
[----:B------:R-:W-:Y:S02]  /*1930*/  USEL UR5, UR31, UR16, !UP1 ;  /* 0x000000101f057287 */ /* 0x000fe4000c800000 */
[----:B------:R-:W-:Y:S02]  /*1940*/  UIMAD UR12, UR6, UR26, URZ ;  /* 0x0000001a060c72a4 */ /* 0x000fe4000f8e02ff */
[----:B------:R-:W-:-:S02]  /*1950*/  UISETP.GE.AND UP0, UPT, UR4, UR7, UPT ;  /* 0x000000070400728c */ /* 0x000fc4000bf06270 */
[----:B------:R-:W-:Y:S02]  /*1960*/  UIMAD.WIDE.U32 UR10, UR4, UR8, URZ ;  /* 0x00000008040a72a5 */ /* 0x000fe4000f8e00ff */
[----:B------:R-:W-:Y:S02]  /*1970*/  UISETP.GE.OR UP0, UPT, UR5, UR12, UP0 ;  /* 0x0000000c0500728c */ /* 0x000fe40008706670 */
[----:B------:R-:W-:Y:S02]  /*1980*/  UIMAD.WIDE.U32 UR12, UR5, UR8, URZ ;  /* 0x00000008050c72a5 */ /* 0x000fe4000f8e00ff */
[----:B------:R-:W-:Y:S01]  /*1990*/  UIADD3 UR10, UPT, UPT, -UR4, URZ, URZ ;  /* 0x000000ff040a7290 */ /* 0x000fe2000fffe1ff */
[----:B------:R-:W-:Y:S01]  /*19a0*/  UMOV UR8, UR11 ;  /* 0x0000000b00087c82 */ /* 0x000fe20008000000 */
[----:B------:R-:W-:Y:S02]  /*19b0*/  UIADD3 UR16, UPT, UPT, -UR5, URZ, URZ ;  /* 0x000000ff05107290 */ /* 0x000fe4000fffe1ff */
[----:B------:R-:W-:-:S03]  /*19c0*/  USHF.R.U32.HI UR8, URZ, UR9, UR8 ;  /* 0x00000009ff087299 */ /* 0x000fc60008011608 */
[----:B------:R-:W-:Y:S01]  /*19d0*/  @!UP0 UMOV UR7, UR13 ;  /* 0x0000000d00078c82 */ /* 0x000fe20008000000 */
[----:B------:R-:W-:Y:S02]  /*19e0*/  UIMAD UR20, UR14, UR10, UR20 ;  /* 0x0000000a0e1472a4 */ /* 0x000fe4000f8e0214 */
[----:B------:R-:W-:Y:S02]  /*19f0*/  USEL UR8, UR4, UR8, !UP2 ;  /* 0x0000000804087287 */ /* 0x000fe4000d000000 */
[----:B------:R-:W-:Y:S02]  /*1a00*/  @!UP0 USHF.R.U32.HI UR7, URZ, UR9, UR7 ;  /* 0x00000009ff078299 */ /* 0x000fe40008011607 */
[----:B------:R-:W-:Y:S02]  /*1a10*/  UIADD3 UR9, UPT, UPT, -UR8, URZ, URZ ;  /* 0x000000ff08097290 */ /* 0x000fe4000fffe1ff */
[----:B------:R-:W-:Y:S02]  /*1a20*/  @!UP0 USEL UR7, UR5, UR7, !UP2 ;  /* 0x0000000705078287 */ /* 0x000fe4000d000000 */
[----:B------:R-:W-:-:S02]  /*1a30*/  UIMAD UR9, UR26, UR9, UR4 ;  /* 0x000000091a0972a4 */ /* 0x000fc4000f8e0204 */
[----:B------:R-:W-:Y:S02]  /*1a40*/  @!UP0 UIADD3 UR8, UPT, UPT, UR8, -UR7, URZ ;  /* 0x8000000708088290 */ /* 0x000fe4000fffe0ff */
[----:B------:R-:W-:Y:S02]  /*1a50*/  @!UP0 UIMAD UR6, UR9, UR6, UR7 ;  /* 0x00000006090682a4 */ /* 0x000fe4000f8e0207 */
[----:B------:R-:W-:Y:S02]  /*1a60*/  @!UP0 UIMAD UR4, UR8, UR26, UR5 ;  /* 0x0000001a080482a4 */ /* 0x000fe4000f8e0205 */
[----:B------:R-:W-:Y:S02]  /*1a70*/  UIMAD UR16, UR28, UR16, UR31 ;  /* 0x000000101c1072a4 */ /* 0x000fe4000f8e021f */
[----:B------:R-:W-:Y:S01]  /*1a80*/  UIMAD UR20, UR4, UR14, UR20 ;  /* 0x0000000e041472a4 */ /* 0x000fe2000f8e0214 */
[----:B------:R-:W-:Y:S02]  /*1a90*/  @!UP0 UMOV UR5, UR6 ;  /* 0x0000000600058c82 */ /* 0x000fe40008000000 */
[----:B------:R-:W-:-:S12]  /*1aa0*/  UIMAD UR16, UR5, UR28, UR16 ;  /* 0x0000001c051072a4 */ /* 0x000fd8000f8e0210 */
.L_x_19:
[----:B------:R-:W-:-:S09]  /*1ab0*/  UISETP.NE.AND UP0, UPT, UR35, 0x1, UPT ;  /* 0x000000012300788c */ /* 0x000fd2000bf05270 */
[----:B------:R-:W-:Y:S05]  /*1ac0*/  BRA.U UP0, `(.L_x_20) ;  /* 0x0000000100447547 */ /* 0x000fea000b800000 */
[----:B------:R-:W2:Y:S01]  /*1ad0*/  LDCU.128 UR8, c[0x0][0xb10] ;  /* 0x00016200ff0877ac */ /* 0x000ea20008000c00 */
[----:B------:R-:W3:Y:S01]  /*1ae0*/  LDCU UR12, c[0x0][0xb0c] ;  /* 0x00016180ff0c77ac */ /* 0x000ee20008000800 */
[----:B------:R-:W4:Y:S01]  /*1af0*/  LDCU UR13, c[0x0][0xb20] ;  /* 0x00016400ff0d77ac */ /* 0x000f220008000800 */
[----:B--2---:R-:W-:Y:S02]  /*1b00*/  UIMAD.WIDE.U32 UR6, UR16, UR8, URZ ;  /* 0x00000008100672a5 */ /* 0x004fe4000f8e00ff */
[----:B------:R-:W-:Y:S02]  /*1b10*/  UIMAD.WIDE.U32 UR4, UR20, UR11, URZ ;  /* 0x0000000b140472a5 */ /* 0x000fe4000f8e00ff */
[----:B---3--:R-:W-:Y:S02]  /*1b20*/  UISETP.NE.AND UP1, UPT, UR12, 0x1, UPT ;  /* 0x000000010c00788c */ /* 0x008fe4000bf25270 */
[----:B------:R-:W-:Y:S01]  /*1b30*/  UISETP.NE.AND UP0, UPT, UR10, 0x1, UPT ;  /* 0x000000010a00788c */ /* 0x000fe2000bf05270 */
[----:B------:R-:W-:-:S02]  /*1b40*/  UMOV UR6, UR7 ;  /* 0x0000000700067c82 */ /* 0x000fc40008000000 */
[----:B------:R-:W-:Y:S01]  /*1b50*/  UMOV UR4, UR5 ;  /* 0x0000000500047c82 */ /* 0x000fe20008000000 */
[----:B------:R-:W-:Y:S02]  /*1b60*/  USHF.R.U32.HI UR6, URZ, UR9, UR6 ;  /* 0x00000009ff067299 */ /* 0x000fe40008011606 */
[----:B----4-:R-:W-:Y:S02]  /*1b70*/  USHF.R.U32.HI UR4, URZ, UR13, UR4 ;  /* 0x0000000dff047299 */ /* 0x010fe40008011604 */
[----:B------:R-:W-:Y:S02]  /*1b80*/  USEL UR5, UR16, UR6, !UP1 ;  /* 0x0000000610057287 */ /* 0x000fe4000c800000 */
[----:B------:R-:W-:-:S04]  /*1b90*/  USEL UR4, UR20, UR4, !UP0 ;  /* 0x0000000414047287 */ /* 0x000fc8000c000000 */
[----:B------:R-:W-:Y:S02]  /*1ba0*/  UIADD3 UR6, UPT, UPT, -UR4, UR5, URZ ;  /* 0x0000000504067290 */ /* 0x000fe4000fffe1ff */
[----:B------:R-:W-:Y:S02]  /*1bb0*/  UIADD3 UR4, UPT, UPT, UR4, -UR5, URZ ;  /* 0x8000000504047290 */ /* 0x000fe4000fffe0ff */
[----:B------:R-:W-:Y:S02]  /*1bc0*/  UIMAD UR20, UR6, UR10, UR20 ;  /* 0x0000000a061472a4 */ /* 0x000fe4000f8e0214 */
[----:B------:R-:W-:-:S12]  /*1bd0*/  UIMAD UR16, UR4, UR12, UR16 ;  /* 0x0000000c041072a4 */ /* 0x000fd8000f8e0210 */
.L_x_20:
[----:B------:R-:W-:-:S09]  /*1be0*/  UISETP.EQ.U32.AND UP0, UPT, UR37, 0x1, UPT ;  /* 0x000000012500788c */ /* 0x000fd2000bf02070 */
[----:B------:R-:W-:Y:S05]  /*1bf0*/  BRA.U !UP0, `(.L_x_21) ;  /* 0x00000001080c7547 */ /* 0x000fea000b800000 */
[----:B------:R-:W-:Y:S01]  /*1c00*/  UCGABAR_WAIT ;  /* 0x0000000000007dc7 */ /* 0x000fe20008000000 */
[----:B------:R-:W-:Y:S01]  /*1c10*/  CCTL.IVALL ;  /* 0x00000000ff00798f */ /* 0x000fe20002000000 */
[----:B------:R-:W-:Y:S05]  /*1c20*/  BRA `(.L_x_22) ;  /* 0x0000000000047947 */ /* 0x000fea0003800000 */
.L_x_21:
[----:B------:R-:W-:Y:S06]  /*1c30*/  BAR.SYNC.DEFER_BLOCKING 0x0 ;  /* 0x0000000000007b1d */ /* 0x000fec0000010000 */
.L_x_22:
[----:B------:R-:W-:Y:S05]  /*1c40*/  BRA.U UP3, `(.L_x_23) ;  /* 0x0000002103d47547 */ /* 0x000fea000b800000 */
[----:B------:R-:W2:Y:S01]  /*1c50*/  LDCU UR6, c[0x0][0x38c] ;  /* 0x00007180ff0677ac */ /* 0x000ea20008000800 */
[----:B------:R-:W-:Y:S01]  /*1c60*/  PLOP3.LUT P1, PT, PT, PT, UP5, 0x80, 0x8 ;  /* 0x000000000008781c */ /* 0x000fe20003f2f058 */
[----:B------:R-:W-:Y:S01]  /*1c70*/  IMAD.MOV.U32 R12, RZ, RZ, 0x1 ;  /* 0x00000001ff0c7424 */ /* 0x000fe200078e00ff */
[----:B------:R-:W-:Y:S01]  /*1c80*/  ISETP.NE.AND P2, PT, R0, RZ, P3 ;  /* 0x000000ff0000720c */ /* 0x000fe20001f45270 */
[----:B------:R-:W-:Y:S01]  /*1c90*/  USHF.L.U32 UR48, UR31, 0x6, URZ ;  /* 0x000000061f307899 */ /* 0x000fe200080006ff */
[----:B------:R-:W-:Y:S01]  /*1ca0*/  PLOP3.LUT P1, PT, P1, PT, PT, 0x8, 0x80 ;  /* 0x000000000080781c */ /* 0x000fe20000f2e170 */
[----:B------:R-:W-:Y:S01]  /*1cb0*/  USHF.L.U32 UR47, UR31, 0x7, URZ ;  /* 0x000000071f2f7899 */ /* 0x000fe200080006ff */
[----:B------:R-:W-:Y:S01]  /*1cc0*/  CS2R R10, SRZ ;  /* 0x00000000000a7805 */ /* 0x000fe2000001ff00 */
[----:B------:R-:W-:Y:S01]  /*1cd0*/  UMOV UR13, 0x400 ;  /* 0x00000400000d7882 */ /* 0x000fe20000000000 */
[----:B------:R-:W-:Y:S01]  /*1ce0*/  UISETP.NE.AND UP1, UPT, UR21, URZ, UPT ;  /* 0x000000ff1500728c */ /* 0x000fe2000bf25270 */
[----:B------:R-:W-:Y:S01]  /*1cf0*/  IMAD.MOV.U32 R9, RZ, RZ, RZ ;  /* 0x000000ffff097224 */ /* 0x000fe200078e00ff */
[----:B------:R-:W-:Y:S01]  /*1d00*/  ULEA UR13, UR50, UR13, 0x18 ;  /* 0x0000000d320d7291 */ /* 0x000fe2000f8ec0ff */
[----:B------:R-:W-:Y:S01]  /*1d10*/  IMAD.MOV.U32 R8, RZ, RZ, 0x1 ;  /* 0x00000001ff087424 */ /* 0x000fe200078e00ff */
[----:B------:R-:W-:-:S02]  /*1d20*/  ULOP3.LUT UR48, UR48, 0x40, URZ, 0xc0, !UPT ;  /* 0x0000004030307892 */ /* 0x000fc4000f8ec0ff */
[----:B------:R-:W-:Y:S01]  /*1d30*/  ULOP3.LUT UR47, UR47, 0x80, URZ, 0xc0, !UPT ;  /* 0x000000802f2f7892 */ /* 0x000fe2000f8ec0ff */
[----:B------:R-:W3:Y:S01]  /*1d40*/  LDCU UR43, c[0x0][0x370] ;  /* 0x00006e00ff2b77ac */ /* 0x000ee20008000800 */
[----:B--2---:R-:W-:Y:S02]  /*1d50*/  UIADD3 UR5, UPT, UPT, UR6, 0x1f, URZ ;  /* 0x0000001f06057890 */ /* 0x004fe4000fffe0ff */
[----:B------:R-:W-:Y:S02]  /*1d60*/  UIADD3 UR51, UPT, UPT, UR6, 0x3e, URZ ;  /* 0x0000003e06337890 */ /* 0x000fe4000fffe0ff */
[----:B------:R-:W-:Y:S02]  /*1d70*/  USHF.R.S32.HI UR4, URZ, 0x1f, UR5 ;  /* 0x0000001fff047899 */ /* 0x000fe40008011405 */
[----:B------:R-:W-:Y:S02]  /*1d80*/  USEL UR21, UR38, 0x2, UP1 ;  /* 0x0000000226157887 */ /* 0x000fe40008800000 */
[----:B------:R-:W-:-:S02]  /*1d90*/  ULEA.HI UR4, UR4, UR5, URZ, 0x5 ;  /* 0x0000000504047291 */ /* 0x000fc4000f8f28ff */
[----:B------:R-:W-:Y:S02]  /*1da0*/  UIADD3 UR5, UPT, UPT, UR6, -0x1, URZ ;  /* 0xffffffff06057890 */ /* 0x000fe4000fffe0ff */
[----:B------:R-:W-:Y:S02]  /*1db0*/  USHF.R.S32.HI UR45, URZ, 0x5, UR4 ;  /* 0x00000005ff2d7899 */ /* 0x000fe40008011404 */
[----:B------:R-:W-:Y:S02]  /*1dc0*/  UISETP.GE.U32.AND UP2, UPT, UR5, -0x3f, UPT ;  /* 0xffffffc10500788c */ /* 0x000fe4000bf46070 */
[----:B------:R-:W-:Y:S01]  /*1dd0*/  UISETP.LT.U32.AND UP0, UPT, UR45, 0x20, UPT ;  /* 0x000000202d00788c */ /* 0x000fe2000bf01070 */
[----:B------:R-:W2:Y:S03]  /*1de0*/  LDCU.64 UR28, c[0x0][0x348] ;  /* 0x00006900ff1c77ac */ /* 0x000ea60008000a00 */
[----:B------:R-:W-:Y:S01]  /*1df0*/  USEL UR44, UR45, 0x20, UP0 ;  /* 0x000000202d2c7887 */ /* 0x000fe20008000000 */
[----:B------:R-:W4:Y:S03]  /*1e00*/  LDCU UR41, c[0x0][0x374] ;  /* 0x00006e80ff2977ac */ /* 0x000f260008000800 */
[----:B------:R-:W-:-:S02]  /*1e10*/  UIADD3 UR4, UPT, UPT, UR44, -0x1, URZ ;  /* 0xffffffff2c047890 */ /* 0x000fc4000fffe0ff */
[----:B------:R-:W-:Y:S02]  /*1e20*/  @UP2 UIADD3 UR4, UPT, UPT, UR44, URZ, URZ ;  /* 0x000000ff2c042290 */ /* 0x000fe4000fffe0ff */
[----:B------:R-:W-:Y:S02]  /*1e30*/  UIADD3 UR38, UPT, UPT, UR13, 0x8600, UR30 ;  /* 0x000086000d267890 */ /* 0x000fe4000fffe01e */
[----:B------:R-:W-:Y:S02]  /*1e40*/  UIADD3 UR37, UPT, UPT, UR13, 0x28600, UR27 ;  /* 0x000286000d257890 */ /* 0x000fe4000fffe01b */
[----:B------:R-:W-:Y:S02]  /*1e50*/  ULEA UR48, UR33, UR48, 0x5 ;  /* 0x0000003021307291 */ /* 0x000fe4000f8e28ff */
[----:B------:R-:W-:Y:S02]  /*1e60*/  ULEA UR47, UR32, UR47, 0x6 ;  /* 0x0000002f202f7291 */ /* 0x000fe4000f8e30ff */
[----:B------:R-:W-:-:S02]  /*1e70*/  UIADD3 UR49, UPT, UPT, UR45, -UR44, URZ ;  /* 0x8000002c2d317290 */ /* 0x000fc4000fffe0ff */
[----:B------:R-:W-:Y:S02]  /*1e80*/  UIADD3 UR31, UPT, UPT, UR4, 0x1, URZ ;  /* 0x00000001041f7890 */ /* 0x000fe4000fffe0ff */
[----:B------:R-:W-:Y:S01]  /*1e90*/  UIADD3 UR46, UPT, UPT, -UR4, URZ, URZ ;  /* 0x000000ff042e7290 */ /* 0x000fe2000fffe1ff */
[----:B--234-:R-:W-:-:S11]  /*1ea0*/  UMOV UR6, URZ ;  /* 0x000000ff00067c82 */ /* 0x01cfd60008000000 */
.L_x_43:
[----:B------:R-:W-:-:S09]  /*1eb0*/  UISETP.NE.AND UP0, UPT, UR50, URZ, UPT ;  /* 0x000000ff3200728c */ /* 0x000fd2000bf05270 */
[----:B-1----:R-:W-:Y:S05]  /*1ec0*/  BRA.U UP0, `(.L_x_24) ;  /* 0x0000000100287547 */ /* 0x002fea000b800000 */
[----:B------:R-:W-:Y:S02]  /*1ed0*/  LEA R0, R9, UR13, 0x3 ;  /* 0x0000000d09007c11 */ /* 0x000fe4000f8e18ff */
[----:B------:R-:W-:-:S04]  /*1ee0*/  SHF.L.U32 R3, R8, 0x1f, RZ ;  /* 0x0000001f08037819 */ /* 0x000fc800000006ff */
[----:B------:R-:W2:Y:S02]  /*1ef0*/  SYNCS.PHASECHK.TRANS64.TRYWAIT P0, [R0+URZ+0x2a0], R3 ;  /* 0x0002a003000075a7 */ /* 0x000ea400080011ff */
[----:B--2---:R-:W-:Y:S05]  /*1f00*/  @!P0 BRA `(.L_x_25) ;  /* 0x0000008000b88947 */ /* 0x004fea0003800000 */
.L_x_153:
[----:B------:R3:W-:Y:S01]  /*1f10*/  SYNCS.ARRIVE.TRANS64.A1T0 RZ, [R0+URZ+0x290], RZ ;  /* 0x000290ff00ff79a7 */ /* 0x0007e200081000ff */
[----:B------:R-:W-:-:S05]  /*1f20*/  VIADD R9, R9, 0x1 ;  /* 0x0000000109097836 */ /* 0x000fca0000000000 */
[----:B------:R-:W-:-:S04]  /*1f30*/  ISETP.NE.AND P0, PT, R9, 0x2, PT ;  /* 0x000000020900780c */ /* 0x000fc80003f05270 */
[----:B--2---:R-:W-:Y:S02]  /*1f40*/  SEL R3, RZ, 0x1, P0 ;  /* 0x00000001ff037807 */ /* 0x004fe40000000000 */
[----:B------:R-:W-:Y:S02]  /*1f50*/  SEL R9, R9, RZ, P0 ;  /* 0x000000ff09097207 */ /* 0x000fe40000000000 */
[----:B------:R-:W-:-:S07]  /*1f60*/  LOP3.LUT R8, R8, R3, RZ, 0x3c, !PT ;  /* 0x0000000308087212 */ /* 0x000fce00078e3cff */
.L_x_24:
[----:B------:R-:W-:Y:S01]  /*1f70*/  ULEA UR4, UR6, UR13, 0x3 ;  /* 0x0000000d06047291 */ /* 0x000fe2000f8e18ff */
[----:B---3--:R-:W-:Y:S01]  /*1f80*/  SHF.L.U32 R0, R12, 0x1f, RZ ;  /* 0x0000001f0c007819 */ /* 0x008fe200000006ff */
[----:B------:R-:W-:Y:S02]  /*1f90*/  UISETP.GE.U32.AND UP0, UPT, UR51, 0x3f, UPT ;  /* 0x0000003f3300788c */ /* 0x000fe4000bf06070 */
[----:B------:R-:W-:Y:S01]  /*1fa0*/  ULEA UR11, UR20, UR48, 0x7 ;  /* 0x00000030140b7291 */ /* 0x000fe2000f8e38ff */
[----:B------:R-:W-:-:S04]  /*1fb0*/  UMOV UR7, URZ ;  /* 0x000000ff00077c82 */ /* 0x000fc80008000000 */
[----:B------:R2:W3:Y:S01]  /*1fc0*/  SYNCS.PHASECHK.TRANS64.TRYWAIT P0, [UR4+0x100], R0 ;  /* 0x00010000ff0075a7 */ /* 0x0004e20008001104 */
[----:B------:R-:W-:-:S04]  /*1fd0*/  ULEA.HI UR4, UR16, UR16, URZ, 0x1 ;  /* 0x0000001010047291 */ /* 0x000fc8000f8f08ff */
[----:B------:R-:W-:-:S04]  /*1fe0*/  USHF.L.U32 UR4, UR4, 0x7, URZ ;  /* 0x0000000704047899 */ /* 0x000fc800080006ff */
[----:B------:R-:W-:-:S04]  /*1ff0*/  ULOP3.LUT UR35, UR4, 0xffffff00, URZ, 0xc0, !UPT ;  /* 0xffffff0004237892 */ /* 0x000fc8000f8ec0ff */
[----:B------:R-:W-:Y:S01]  /*2000*/  UIADD3 UR35, UPT, UPT, UR47, UR35, URZ ;  /* 0x000000232f237290 */ /* 0x000fe2000fffe0ff */
[----:B------:R-:W-:Y:S11]  /*2010*/  BRA.U !UP0, `(.L_x_26) ;  /* 0x0000000108c87547 */ /* 0x000ff6000b800000 */
[----:B------:R-:W-:Y:S01]  /*2020*/  UMOV UR16, UR46 ;  /* 0x0000002e00107c82 */ /* 0x000fe20008000000 */
[----:B------:R-:W-:Y:S01]  /*2030*/  UMOV UR4, UR6 ;  /* 0x0000000600047c82 */ /* 0x000fe20008000000 */
[----:B------:R-:W-:-:S05]  /*2040*/  UMOV UR34, URZ ;  /* 0x000000ff00227c82 */ /* 0x000fca0008000000 */
.L_x_32:
[----:B------:R-:W-:Y:S01]  /*2050*/  ULEA UR33, UR4, UR13, 0x3 ;  /* 0x0000000d04217291 */ /* 0x000fe2000f8e18ff */
[----:B------:R-:W-:Y:S01]  /*2060*/  @P3 MOV R2, 0x3000 ;  /* 0x0000300000023802 */ /* 0x000fe20000000f00 */
[----:B-1-34-:R-:W-:Y:S10]  /*2070*/  @P0 BRA `(.L_x_27) ;  /* 0x00000000000c0947 */ /* 0x01aff40003800000 */
[----:B------:R-:W-:-:S04]  /*2080*/  SHF.L.U32 R3, R12, 0x1f, RZ ;  /* 0x0000001f0c037819 */ /* 0x000fc800000006ff */
[----:B------:R-:W3:Y:S02]  /*2090*/  SYNCS.PHASECHK.TRANS64.TRYWAIT P0, [UR33+0x100], R3 ;  /* 0x00010003ff0075a7 */ /* 0x000ee40008001121 */
[----:B---3--:R-:W-:Y:S05]  /*20a0*/  @!P0 BRA `(.L_x_28) ;  /* 0x0000008000648947 */ /* 0x008fea0003800000 */
.L_x_27:
[----:B------:R3:W-:Y:S01]  /*20b0*/  @P3 SYNCS.ARRIVE.TRANS64 RZ, [UR33], R2 ;  /* 0x00000002ffff39a7 */ /* 0x0007e20008000021 */
[----:B------:R-:W-:Y:S02]  /*20c0*/  ULOP3.LUT UR5, UR21, 0x2, URZ, 0xfc, !UPT ;  /* 0x0000000215057892 */ /* 0x000fe4000f8efcff */
[----:B------:R-:W-:Y:S02]  /*20d0*/  UIADD3 UR16, UPT, UPT, UR16, 0x1, URZ ;  /* 0x0000000110107890 */ /* 0x000fe4000fffe0ff */
[----:B------:R-:W-:Y:S02]  /*20e0*/  UISETP.NE.AND UP0, UPT, UR5, 0x2, UPT ;  /* 0x000000020500788c */ /* 0x000fe4000bf05270 */
[----:B------:R-:W-:-:S07]  /*20f0*/  UISETP.NE.AND UP2, UPT, UR16, 0x1, UPT ;  /* 0x000000011000788c */ /* 0x000fce000bf45270 */
[----:B------:R-:W-:Y:S05]  /*2100*/  BRA.U UP0, `(.L_x_29) ;  /* 0x0000000100047547 */ /* 0x000fea000b800000 */
[----:B-1----:R-:W-:Y:S05]  /*2110*/  BPT.TRAP 0x1 ;  /* 0x000000040000795c */ /* 0x002fea0000300000 */
.L_x_29:
[----:B------:R-:W-:Y:S04]  /*2120*/  BSSY.RECONVERGENT B0, `(.L_x_30) ;  /* 0x0000003000007945 */ /* 0x000fe80003800200 */
[----:B------:R-:W-:Y:S05]  /*2130*/  @!P2 BRA `(.L_x_31) ;  /* 0x000000000004a947 */ /* 0x000fea0003800000 */
[----:B-1----:R-:W-:Y:S05]  /*2140*/  BPT.TRAP 0x1 ;  /* 0x000000040000795c */ /* 0x002fea0000300000 */
.L_x_31:
[----:B-1----:R-:W-:Y:S05]  /*2150*/  BSYNC.RECONVERGENT B0 ;  /* 0x0000000000007941 */ /* 0x002fea0003800200 */
.L_x_30:
[----:B------:R-:W-:Y:S02]  /*2160*/  UIADD3 UR5, UPT, UPT, UR4, 0x1, URZ ;  /* 0x0000000104057890 */ /* 0x000fe4000fffe0ff */
[----:B------:R-:W-:Y:S02]  /*2170*/  ULEA UR32, UR4, UR30, 0xc ;  /* 0x0000001e04207291 */ /* 0x000fe4000f8e60ff */
[----:B------:R-:W-:Y:S02]  /*2180*/  UISETP.NE.AND UP0, UPT, UR5, 0x20, UPT ;  /* 0x000000200500788c */ /* 0x000fe4000bf05270 */
[----:B------:R-:W-:Y:S02]  /*2190*/  UIADD3 UR14, UP1, UPT, UR28, 0x80, URZ ;  /* 0x000000801c0e7890 */ /* 0x000fe4000ff3e0ff */
[----:B------:R-:W-:Y:S02]  /*21a0*/  USEL UR7, URZ, 0x1, UP0 ;  /* 0x00000001ff077887 */ /* 0x000fe40008000000 */
[----:B------:R-:W-:-:S02]  /*21b0*/  USEL UR6, UR5, URZ, UP0 ;  /* 0x000000ff05067287 */ /* 0x000fc40008000000 */
[----:B------:R-:W-:Y:S02]  /*21c0*/  ULEA UR8, UR4, UR27, 0xb ;  /* 0x0000001b04087291 */ /* 0x000fe4000f8e58ff */
[----:B------:R-:W-:Y:S01]  /*21d0*/  ULEA UR5, UR6, UR13, 0x3 ;  /* 0x0000000d06057291 */ /* 0x000fe2000f8e18ff */
[----:B------:R-:W-:Y:S01]  /*21e0*/  LOP3.LUT R12, R12, UR7, RZ, 0x3c, !PT ;  /* 0x000000070c0c7c12 */ /* 0x000fe2000f8e3cff */
[----:B------:R-:W-:Y:S02]  /*21f0*/  UIADD3 UR4, UP0, UPT, UR28, 0x180, URZ ;  /* 0x000001801c047890 */ /* 0x000fe4000ff1e0ff */
[----:B------:R-:W-:Y:S01]  /*2200*/  ULOP3.LUT UR33, UR33, 0xfefffff8, URZ, 0xc0, !UPT ;  /* 0xfefffff821217892 */ /* 0x000fe2000f8ec0ff */
[----:B--2---:R-:W-:Y:S01]  /*2210*/  SHF.L.U32 R0, R12, 0x1f, RZ ;  /* 0x0000001f0c007819 */ /* 0x004fe200000006ff */
[----:B------:R-:W-:Y:S02]  /*2220*/  UIADD3.X UR15, UPT, UPT, URZ, UR29, URZ, UP1, !UPT ;  /* 0x0000001dff0f7290 */ /* 0x000fe40008ffe4ff */
[----:B------:R-:W-:Y:S01]  /*2230*/  UIADD3 UR32, UPT, UPT, UR13, 0x8600, UR32 ;  /* 0x000086000d207890 */ /* 0x000fe2000fffe020 */
[----:B------:R4:W1:Y:S01]  /*2240*/  SYNCS.PHASECHK.TRANS64.TRYWAIT P0, [UR5+0x100], R0 ;  /* 0x00010000ff0075a7 */ /* 0x0008620008001105 */
[----:B------:R-:W-:-:S02]  /*2250*/  UPRMT UR17, URZ, 0x5410, UR25 ;  /* 0x00005410ff117896 */ /* 0x000fc40008000019 */
[----:B------:R-:W-:Y:S02]  /*2260*/  UIADD3 UR8, UPT, UPT, UR13, 0x28600, UR8 ;  /* 0x000286000d087890 */ /* 0x000fe4000fffe008 */
[----:B------:R-:W-:Y:S02]  /*2270*/  UIADD3.X UR5, UPT, UPT, URZ, UR29, URZ, UP0, !UPT ;  /* 0x0000001dff057290 */ /* 0x000fe400087fe4ff */
[----:B------:R-:W-:Y:S01]  /*2280*/  UPRMT UR7, URZ, 0x5410, UR24 ;  /* 0x00005410ff077896 */ /* 0x000fe20008000018 */
[----:B------:R-:W-:Y:S01]  /*2290*/  UMOV UR18, 0x0 ;  /* 0x0000000000127882 */ /* 0x000fe20000000000 */
[----:B------:R-:W-:Y:S01]  /*22a0*/  UMOV UR19, 0x10000000 ;  /* 0x1000000000137882 */ /* 0x000fe20000000000 */
[----:B------:R-:W-:Y:S01]  /*22b0*/  UMOV UR10, UR34 ;  /* 0x00000022000a7c82 */ /* 0x000fe20008000000 */
[----:B------:R-:W-:Y:S01]  /*22c0*/  UMOV UR12, UR36 ;  /* 0x00000024000c7c82 */ /* 0x000fe20008000000 */
[----:B------:R-:W-:Y:S01]  /*22d0*/  UMOV UR9, UR33 ;  /* 0x0000002100097c82 */ /* 0x000fe20008000000 */
[----:B------:R2:W-:Y:S03]  /*22e0*/  UTMALDG.3D.MULTICAST.2CTA [UR32], [UR14], UR17, desc[UR18] ;  /* 0x000012200e0073b4 */ /* 0x0005e60008211811 */
[----:B------:R3:W-:Y:S01]  /*22f0*/  UTMALDG.3D.MULTICAST.2CTA [UR8], [UR4], UR7, desc[UR18] ;  /* 0x00001208040073b4 */ /* 0x0007e20008211807 */
[----:B--2---:R-:W-:Y:S01]  /*2300*/  UIADD3 UR34, UPT, UPT, UR34, 0x20, URZ ;  /* 0x0000002022227890 */ /* 0x004fe2000fffe0ff */
[----:B---3--:R-:W-:Y:S01]  /*2310*/  UMOV UR7, UR31 ;  /* 0x0000001f00077c82 */ /* 0x008fe20008000000 */
[----:B------:R-:W-:Y:S01]  /*2320*/  UMOV UR4, UR6 ;  /* 0x0000000600047c82 */ /* 0x000fe20008000000 */
[----:B------:R-:W-:Y:S09]  /*2330*/  BRA.U UP2, `(.L_x_32) ;  /* 0xfffffffd02447547 */ /* 0x000ff2000b83ffff */
.L_x_26:
[----:B------:R-:W-:Y:S01]  /*2340*/  ULEA UR4, UR6, UR13, 0x3 ;  /* 0x0000000d06047291 */ /* 0x000fe2000f8e18ff */
[----:B--2-4-:R-:W-:Y:S01]  /*2350*/  SHF.L.U32 R0, R12, 0x1f, RZ ;  /* 0x0000001f0c007819 */ /* 0x014fe200000006ff */
[----:B------:R-:W-:Y:S01]  /*2360*/  @!P1 SYNCS.ARRIVE.TRANS64.A1T0 RZ, [UR13+0x228], RZ ;  /* 0x000228ffffff99a7 */ /* 0x000fe2000810000d */
[----:B------:R-:W-:-:S06]  /*2370*/  UISETP.GT.AND UP0, UPT, UR45, UR44, UPT ;  /* 0x0000002c2d00728c */ /* 0x000fcc000bf04270 */
[----:B-1-3--:R1:W2:Y:S03]  /*2380*/  SYNCS.PHASECHK.TRANS64.TRYWAIT P0, [UR4+0x100], R0 ;  /* 0x00010000ff0075a7 */ /* 0x00a2a60008001104 */
[----:B------:R-:W-:Y:S05]  /*2390*/  BRA.U !UP0, `(.L_x_33) ;  /* 0x0000000108c07547 */ /* 0x000fea000b800000 */
[----:B------:R-:W-:Y:S01]  /*23a0*/  UIADD3 UR26, UPT, UPT, UR49, UR7, URZ ;  /* 0x00000007311a7290 */ /* 0x000fe2000fffe0ff */
[----:B------:R-:W-:-:S11]  /*23b0*/  UMOV UR4, UR6 ;  /* 0x0000000600047c82 */ /* 0x000fd60008000000 */
.L_x_39:
[----:B------:R-:W-:Y:S01]  /*23c0*/  ULEA UR17, UR4, UR13, 0x3 ;  /* 0x0000000d04117291 */ /* 0x000fe2000f8e18ff */
[----:B--2---:R-:W-:Y:S01]  /*23d0*/  @P3 MOV R2, 0x3000 ;  /* 0x0000300000023802 */ /* 0x004fe20000000f00 */
[----:B--2-4-:R-:W-:Y:S10]  /*23e0*/  @P0 BRA `(.L_x_34) ;  /* 0x00000000000c0947 */ /* 0x014ff40003800000 */
[----:B------:R-:W-:-:S04]  /*23f0*/  SHF.L.U32 R3, R12, 0x1f, RZ ;  /* 0x0000001f0c037819 */ /* 0x000fc800000006ff */
[----:B------:R-:W2:Y:S02]  /*2400*/  SYNCS.PHASECHK.TRANS64.TRYWAIT P0, [UR17+0x100], R3 ;  /* 0x00010003ff0075a7 */ /* 0x000ea40008001111 */
[----:B--2---:R-:W-:Y:S05]  /*2410*/  @!P0 BRA `(.L_x_35) ;  /* 0x0000007c00a08947 */ /* 0x004fea0003800000 */
.L_x_34:
[----:B------:R2:W-:Y:S01]  /*2420*/  @P3 SYNCS.ARRIVE.TRANS64 RZ, [UR17], R2 ;  /* 0x00000002ffff39a7 */ /* 0x0005e20008000011 */
[----:B------:R-:W-:-:S04]  /*2430*/  ULOP3.LUT UR5, UR21, 0x2, URZ, 0xfc, !UPT ;  /* 0x0000000215057892 */ /* 0x000fc8000f8efcff */
[----:B------:R-:W-:-:S09]  /*2440*/  UISETP.NE.AND UP0, UPT, UR5, 0x2, UPT ;  /* 0x000000020500788c */ /* 0x000fd2000bf05270 */
[----:B------:R-:W-:Y:S05]  /*2450*/  BRA.U UP0, `(.L_x_36) ;  /* 0x0000000100047547 */ /* 0x000fea000b800000 */
[----:B------:R-:W-:Y:S05]  /*2460*/  BPT.TRAP 0x1 ;  /* 0x000000040000795c */ /* 0x000fea0000300000 */
.L_x_36:
[----:B------:R-:W-:Y:S04]  /*2470*/  BSSY.RECONVERGENT B0, `(.L_x_37) ;  /* 0x0000003000007945 */ /* 0x000fe80003800200 */
[----:B------:R-:W-:Y:S05]  /*2480*/  @!P2 BRA `(.L_x_38) ;  /* 0x000000000004a947 */ /* 0x000fea0003800000 */
[----:B------:R-:W-:Y:S05]  /*2490*/  BPT.TRAP 0x1 ;  /* 0x000000040000795c */ /* 0x000fea0000300000 */
.L_x_38:
[----:B------:R-:W-:Y:S05]  /*24a0*/  BSYNC.RECONVERGENT B0 ;  /* 0x0000000000007941 */ /* 0x000fea0003800200 */
.L_x_37:
[----:B------:R-:W-:Y:S02]  /*24b0*/  UIADD3 UR5, UPT, UPT, UR4, 0x1, URZ ;  /* 0x0000000104057890 */ /* 0x000fe4000fffe0ff */
[----:B------:R-:W-:Y:S02]  /*24c0*/  UIADD3 UR14, UP1, UPT, UR28, 0x80, URZ ;  /* 0x000000801c0e7890 */ /* 0x000fe4000ff3e0ff */
[----:B------:R-:W-:Y:S02]  /*24d0*/  UISETP.NE.AND UP0, UPT, UR5, 0x20, UPT ;  /* 0x000000200500788c */ /* 0x000fe4000bf05270 */
[----:B------:R-:W-:Y:S02]  /*24e0*/  ULEA UR16, UR4, UR38, 0xc ;  /* 0x0000002604107291 */ /* 0x000fe4000f8e60ff */
[----:B------:R-:W-:Y:S02]  /*24f0*/  USEL UR8, URZ, 0x1, UP0 ;  /* 0x00000001ff087887 */ /* 0x000fe40008000000 */
[----:B------:R-:W-:-:S02]  /*2500*/  USEL UR6, UR5, URZ, UP0 ;  /* 0x000000ff05067287 */ /* 0x000fc40008000000 */
[----:B------:R-:W-:Y:S02]  /*2510*/  UIADD3 UR22, UP0, UPT, UR28, 0x180, URZ ;  /* 0x000001801c167890 */ /* 0x000fe4000ff1e0ff */
[----:B------:R-:W-:Y:S01]  /*2520*/  ULEA UR5, UR6, UR13, 0x3 ;  /* 0x0000000d06057291 */ /* 0x000fe2000f8e18ff */
[----:B------:R-:W-:Y:S01]  /*2530*/  LOP3.LUT R12, R12, UR8, RZ, 0x3c, !PT ;  /* 0x000000080c0c7c12 */ /* 0x000fe2000f8e3cff */
[----:B------:R-:W-:Y:S02]  /*2540*/  ULEA UR8, UR4, UR37, 0xb ;  /* 0x0000002504087291 */ /* 0x000fe4000f8e58ff */
[----:B------:R-:W-:Y:S01]  /*2550*/  USHF.L.U32 UR18, UR7, 0x5, URZ ;  /* 0x0000000507127899 */ /* 0x000fe200080006ff */
[----:B-1----:R-:W-:Y:S01]  /*2560*/  SHF.L.U32 R0, R12, 0x1f, RZ ;  /* 0x0000001f0c007819 */ /* 0x002fe200000006ff */
[----:B------:R-:W-:Y:S02]  /*2570*/  ULOP3.LUT UR17, UR17, 0xfefffff8, URZ, 0xc0, !UPT ;  /* 0xfefffff811117892 */ /* 0x000fe4000f8ec0ff */
[----:B------:R-:W-:Y:S01]  /*2580*/  UPRMT UR4, URZ, 0x5410, UR25 ;  /* 0x00005410ff047896 */ /* 0x000fe20008000019 */
[----:B------:R3:W4:Y:S01]  /*2590*/  SYNCS.PHASECHK.TRANS64.TRYWAIT P0, [UR5+0x100], R0 ;  /* 0x00010000ff0075a7 */ /* 0x0007220008001105 */
[----:B------:R-:W-:-:S02]  /*25a0*/  UIADD3.X UR15, UPT, UPT, URZ, UR29, URZ, UP1, !UPT ;  /* 0x0000001dff0f7290 */ /* 0x000fc40008ffe4ff */
[----:B------:R-:W-:Y:S02]  /*25b0*/  UPRMT UR5, URZ, 0x5410, UR24 ;  /* 0x00005410ff057896 */ /* 0x000fe40008000018 */
[----:B------:R-:W-:Y:S01]  /*25c0*/  UIADD3.X UR23, UPT, UPT, URZ, UR29, URZ, UP0, !UPT ;  /* 0x0000001dff177290 */ /* 0x000fe200087fe4ff */
[----:B------:R-:W-:Y:S01]  /*25d0*/  UMOV UR32, 0x0 ;  /* 0x0000000000207882 */ /* 0x000fe20000000000 */
[----:B------:R-:W-:Y:S01]  /*25e0*/  UMOV UR33, 0x10000000 ;  /* 0x1000000000217882 */ /* 0x000fe20000000000 */
[----:B------:R-:W-:Y:S01]  /*25f0*/  UMOV UR19, UR35 ;  /* 0x0000002300137c82 */ /* 0x000fe20008000000 */
[----:B------:R-:W-:Y:S01]  /*2600*/  UMOV UR20, UR36 ;  /* 0x0000002400147c82 */ /* 0x000fe20008000000 */
[----:B------:R-:W-:Y:S01]  /*2610*/  UMOV UR12, UR36 ;  /* 0x00000024000c7c82 */ /* 0x000fe20008000000 */
[----:B------:R-:W-:Y:S01]  /*2620*/  UMOV UR9, UR17 ;  /* 0x0000001100097c82 */ /* 0x000fe20008000000 */
[----:B------:R-:W-:Y:S01]  /*2630*/  UMOV UR10, UR18 ;  /* 0x00000012000a7c82 */ /* 0x000fe20008000000 */
[----:B------:R1:W-:Y:S01]  /*2640*/  UTMALDG.3D.MULTICAST.2CTA [UR16], [UR14], UR4, desc[UR32] ;  /* 0x000020100e0073b4 */ /* 0x0003e20008211804 */
[----:B------:R-:W-:-:S04]  /*2650*/  UIADD3 UR7, UPT, UPT, UR7, 0x1, URZ ;  /* 0x0000000107077890 */ /* 0x000fc8000fffe0ff */
[----:B------:R-:W-:Y:S01]  /*2660*/  UISETP.NE.AND UP0, UPT, UR7, UR26, UPT ;  /* 0x0000001a0700728c */ /* 0x000fe2000bf05270 */
[----:B------:R3:W-:Y:S01]  /*2670*/  UTMALDG.3D.MULTICAST.2CTA [UR8], [UR22], UR5, desc[UR32] ;  /* 0x00002008160073b4 */ /* 0x0007e20008211805 */
[----:B-1----:R-:W-:-:S07]  /*2680*/  UMOV UR4, UR6 ;  /* 0x0000000600047c82 */ /* 0x002fce0008000000 */
[----:B---3--:R-:W-:Y:S05]  /*2690*/  BRA.U UP0, `(.L_x_39) ;  /* 0xfffffffd00487547 */ /* 0x008fea000b83ffff */
.L_x_33:
[C---:B------:R-:W-:Y:S01]  /*26a0*/  LEA R3, R11.reuse, UR13, 0x3 ;  /* 0x0000000d0b037c11 */ /* 0x040fe2000f8e18ff */
[----:B------:R-:W-:Y:S01]  /*26b0*/  NOP ;  /* 0x0000000000007918 */ /* 0x000fe20000000000 */
[----:B-1----:R-:W-:Y:S02]  /*26c0*/  SHF.L.U32 R0, R10, 0x1f, RZ ;  /* 0x0000001f0a007819 */ /* 0x002fe400000006ff */
[----:B------:R-:W-:Y:S02]  /*26d0*/  LEA R5, R11, UR13, 0x4 ;  /* 0x0000000d0b057c11 */ /* 0x000fe4000f8e20ff */
[----:B--2-4-:R-:W1:Y:S02]  /*26e0*/  SYNCS.PHASECHK.TRANS64.TRYWAIT P0, [R3+URZ+0x230], R0 ;  /* 0x00023000030075a7 */ /* 0x014e6400080011ff */
[----:B-1----:R-:W-:Y:S05]  /*26f0*/  @!P0 BRA `(.L_x_40) ;  /* 0x0000007c00008947 */ /* 0x002fea0003800000 */
.L_x_156:
[----:B------:R-:W2:Y:S01]  /*2700*/  LDS.128 R4, [R5+0x2c0] ;  /* 0x0002c00005047984 */ /* 0x000ea20000000c00 */
[----:B------:R-:W-:Y:S01]  /*2710*/  UISETP.GE.AND UP0, UPT, UR42, 0x1, UPT ;  /* 0x000000012a00788c */ /* 0x000fe2000bf06270 */
[----:B------:R-:W-:Y:S01]  /*2720*/  @!PT LDS RZ, [RZ] ;  /* 0x00000000fffff984 */ /* 0x000fe20000000800 */
[----:B------:R-:W-:Y:S01]  /*2730*/  @!PT LDS RZ, [RZ] ;  /* 0x00000000fffff984 */ /* 0x000fe20000000800 */
[----:B------:R-:W-:Y:S01]  /*2740*/  @!PT LDS RZ, [RZ] ;  /* 0x00000000fffff984 */ /* 0x000fe20000000800 */
[----:B------:R-:W-:Y:S01]  /*2750*/  @!PT LDS RZ, [RZ] ;  /* 0x00000000fffff984 */ /* 0x000fe20000000800 */
[----:B------:R3:W-:Y:S06]  /*2760*/  MEMBAR.ALL.CTA ;  /* 0x0000000000007992 */ /* 0x0007ec0000008000 */
[----:B---3--:R-:W3:Y:S01]  /*2770*/  FENCE.VIEW.ASYNC.S ;  /* 0x00000000000073c6 */ /* 0x008ee20000000000 */
[----:B--2---:R-:W-:-:S13]  /*2780*/  LOP3.LUT P0, RZ, R6, 0x1, RZ, 0xc0, !PT ;  /* 0x0000000106ff7812 */ /* 0x004fda000780c0ff */
[----:B---3--:R-:W-:Y:S01]  /*2790*/  VOTEU.ANY UP1, P0 ;  /* 0x0000000000ff7886 */ /* 0x008fe20000020100 */
[----:B------:R-:W-:-:S13]  /*27a0*/  PLOP3.LUT P0, PT, PT, PT, UP1, 0x80, 0x8 ;  /* 0x000000000008781c */ /* 0x000fda0003f0f018 */
[----:B-1----:R-:W-:Y:S02]  /*27b0*/  @P0 LOP3.LUT R0, R5, 0xffff, RZ, 0xc0, !PT ;  /* 0x0000ffff05000812 */ /* 0x002fe400078ec0ff */
[----:B------:R-:W-:Y:S02]  /*27c0*/  @P0 MOV R2, R4 ;  /* 0x0000000400020202 */ /* 0x000fe40000000f00 */
[----:B------:R-:W-:Y:S01]  /*27d0*/  @P0 R2UR UR5, R0 ;  /* 0x00000000000502ca */ /* 0x000fe200000e0000 */
[----:B------:R-:W-:Y:S01]  /*27e0*/  VIADD R0, R3, 0x240 ;  /* 0x0000024003007836 */ /* 0x000fe20000000000 */
[----:B------:R-:W-:Y:S02]  /*27f0*/  @P0 SHF.R.U32.HI R4, RZ, 0x10, R5 ;  /* 0x00000010ff040819 */ /* 0x000fe40000011605 */
[----:B------:R-:W-:Y:S02]  /*2800*/  @P0 R2UR UR7, R2 ;  /* 0x00000000020702ca */ /* 0x000fe400000e0000 */
[----:B------:R-:W-:-:S02]  /*2810*/  PRMT R0, RZ, 0x654, R0 ;  /* 0x00000654ff007816 */ /* 0x000fc40000000000 */
[----:B------:R-:W-:Y:S02]  /*2820*/  @P0 R2UR UR4, R4 ;  /* 0x00000000040402ca */ /* 0x000fe400000e0000 */
[----:B------:R1:W-:Y:S03]  /*2830*/  SYNCS.ARRIVE.TRANS64.RED.A1T0 RZ, [R0+URZ], RZ ;  /* 0x000000ff00ff79a7 */ /* 0x0003e600081004ff */
[----:B------:R-:W-:-:S04]  /*2840*/  @UP1 UMOV UR39, UR5 ;  /* 0x0000000500271c82 */ /* 0x000fc80008000000 */
[----:B------:R-:W-:-:S04]  /*2850*/  @UP1 UMOV UR40, UR7 ;  /* 0x0000000700281c82 */ /* 0x000fc80008000000 */
[----:B------:R-:W-:Y:S01]  /*2860*/  @UP1 UMOV UR36, UR4 ;  /* 0x0000000400241c82 */ /* 0x000fe20008000000 */
[----:B------:R-:W-:Y:S05]  /*2870*/  BRA.U !UP0, `(.L_x_41) ;  /* 0x0000000108d47547 */ /* 0x000fea000b800000 */
[----:B------:R-:W2:Y:S01]  /*2880*/  LDCU.128 UR16, c[0x0][0xb10] ;  /* 0x00016200ff1077ac */ /* 0x000ea20008000c00 */
[----:B------:R-:W3:Y:S01]  /*2890*/  LDCU UR12, c[0x0][0xb20] ;  /* 0x00016400ff0c77ac */ /* 0x000ee20008000800 */
[----:B------:R-:W4:Y:S01]  /*28a0*/  LDCU UR20, c[0x0][0xb0c] ;  /* 0x00016180ff1477ac */ /* 0x000f220008000800 */
[----:B------:R-:W1:Y:S01]  /*28b0*/  LDCU.64 UR8, c[0x0][0xb28] ;  /* 0x00016500ff0877ac */ /* 0x000e620008000a00 */
[----:B------:R-:W-:Y:S02]  /*28c0*/  UISETP.NE.AND UP3, UPT, UR42, 0x1, UPT ;  /* 0x000000012a00788c */ /* 0x000fe4000bf65270 */
[----:B--2---:R-:W-:Y:S02]  /*28d0*/  UIMAD.WIDE.U32 UR10, UR41, UR19, URZ ;  /* 0x00000013290a72a5 */ /* 0x004fe4000f8e00ff */
[----:B------:R-:W-:Y:S02]  /*28e0*/  UIMAD.WIDE.U32 UR4, UR43, UR16, URZ ;  /* 0x000000102b0472a5 */ /* 0x000fe4000f8e00ff */
[----:B------:R-:W-:-:S02]  /*28f0*/  UISETP.NE.AND UP0, UPT, UR18, 0x1, UPT ;  /* 0x000000011200788c */ /* 0x000fc4000bf05270 */
[----:B------:R-:W-:Y:S01]  /*2900*/  UIMAD.WIDE.U32 UR22, UR39, UR19, URZ ;  /* 0x00000013271672a5 */ /* 0x000fe2000f8e00ff */
[----:B------:R-:W-:Y:S02]  /*2910*/  UMOV UR10, UR11 ;  /* 0x0000000b000a7c82 */ /* 0x000fe40008000000 */
[----:B------:R-:W-:Y:S01]  /*2920*/  UMOV UR4, UR5 ;  /* 0x0000000500047c82 */ /* 0x000fe20008000000 */
[----:B---3--:R-:W-:Y:S02]  /*2930*/  USHF.R.U32.HI UR10, URZ, UR12, UR10 ;  /* 0x0000000cff0a7299 */ /* 0x008fe4000801160a */
[----:B----4-:R-:W-:Y:S02]  /*2940*/  UISETP.NE.AND UP2, UPT, UR20, 0x1, UPT ;  /* 0x000000011400788c */ /* 0x010fe4000bf45270 */
[----:B------:R-:W-:Y:S02]  /*2950*/  USHF.R.U32.HI UR4, URZ, UR17, UR4 ;  /* 0x00000011ff047299 */ /* 0x000fe40008011604 */
[----:B------:R-:W-:-:S02]  /*2960*/  USEL UR5, UR41, UR10, !UP0 ;  /* 0x0000000a29057287 */ /* 0x000fc4000c000000 */
[----:B------:R-:W-:Y:S02]  /*2970*/  USEL UR7, UR43, UR4, !UP2 ;  /* 0x000000042b077287 */ /* 0x000fe4000d000000 */
[----:B-1----:R-:W-:Y:S01]  /*2980*/  UIMAD.WIDE.U32 UR10, UR5, UR8, URZ ;  /* 0x00000008050a72a5 */ /* 0x002fe2000f8e00ff */
[----:B------:R-:W-:Y:S01]  /*2990*/  UMOV UR4, UR23 ;  /* 0x0000001700047c82 */ /* 0x000fe20008000000 */
[----:B------:R-:W-:Y:S02]  /*29a0*/  UIMAD.WIDE.U32 UR14, UR40, UR16, URZ ;  /* 0x00000010280e72a5 */ /* 0x000fe4000f8e00ff */
[----:B------:R-:W-:-:S03]  /*29b0*/  UIMAD.WIDE.U32 UR22, UR7, UR8, URZ ;  /* 0x00000008071672a5 */ /* 0x000fc6000f8e00ff */
[----:B------:R-:W-:Y:S01]  /*29c0*/  UMOV UR10, UR11 ;  /* 0x0000000b000a7c82 */ /* 0x000fe20008000000 */
[----:B------:R-:W-:Y:S02]  /*29d0*/  USHF.R.U32.HI UR4, URZ, UR12, UR4 ;  /* 0x0000000cff047299 */ /* 0x000fe40008011604 */
[----:B------:R-:W-:Y:S01]  /*29e0*/  @UP3 USHF.R.U32.HI UR5, URZ, UR9, UR10 ;  /* 0x00000009ff053299 */ /* 0x000fe2000801160a */
[----:B------:R-:W-:Y:S01]  /*29f0*/  UMOV UR14, UR15 ;  /* 0x0000000f000e7c82 */ /* 0x000fe20008000000 */
[----:B------:R-:W-:Y:S01]  /*2a00*/  UMOV UR22, UR23 ;  /* 0x0000001700167c82 */ /* 0x000fe20008000000 */
[----:B------:R-:W-:Y:S02]  /*2a10*/  USHF.R.U32.HI UR17, URZ, UR17, UR14 ;  /* 0x00000011ff117299 */ /* 0x000fe4000801160e */
[----:B------:R-:W-:Y:S02]  /*2a20*/  USEL UR4, UR39, UR4, !UP0 ;  /* 0x0000000427047287 */ /* 0x000fe4000c000000 */
[----:B------:R-:W-:-:S02]  /*2a30*/  @UP3 USHF.R.U32.HI UR7, URZ, UR9, UR22 ;  /* 0x00000009ff073299 */ /* 0x000fc40008011616 */
[----:B------:R-:W-:Y:S02]  /*2a40*/  UIMAD UR10, UR42, UR5, URZ ;  /* 0x000000052a0a72a4 */ /* 0x000fe4000f8e02ff */
[----:B------:R-:W-:Y:S02]  /*2a50*/  USEL UR5, UR40, UR17, !UP2 ;  /* 0x0000001128057287 */ /* 0x000fe4000d000000 */
[----:B------:R-:W-:Y:S02]  /*2a60*/  UIMAD UR12, UR42, UR7, URZ ;  /* 0x000000072a0c72a4 */ /* 0x000fe4000f8e02ff */
[----:B------:R-:W-:Y:S02]  /*2a70*/  UISETP.GE.AND UP0, UPT, UR4, UR10, UPT ;  /* 0x0000000a0400728c */ /* 0x000fe4000bf06270 */
[----:B------:R-:W-:Y:S02]  /*2a80*/  UIMAD.WIDE.U32 UR10, UR4, UR8, URZ ;  /* 0x00000008040a72a5 */ /* 0x000fe4000f8e00ff */
[----:B------:R-:W-:-:S02]  /*2a90*/  UISETP.GE.OR UP0, UPT, UR5, UR12, UP0 ;  /* 0x0000000c0500728c */ /* 0x000fc40008706670 */
        /* <DEDUP_REMOVED lines=19> */
.L_x_41:
[----:B------:R-:W2:Y:S02]  /*2bd0*/  LDCU UR4, c[0x0][0xb30] ;  /* 0x00016600ff0477ac */ /* 0x000ea40008000800 */
[----:B--2---:R-:W-:-:S09]  /*2be0*/  UISETP.NE.AND UP0, UPT, UR4, 0x1, UPT ;  /* 0x000000010400788c */ /* 0x004fd2000bf05270 */
        /* <DEDUP_REMOVED lines=14> */
[----:B------:R-:W-:Y:S02]  /*2cd0*/  UIADD3 UR7, UPT, UPT, UR5, -UR4, URZ ;  /* 0x8000000405077290 */ /* 0x000fe4000fffe0ff */
[----:B------:R-:W-:Y:S02]  /*2ce0*/  UIADD3 UR4, UPT, UPT, -UR5, UR4, URZ ;  /* 0x0000000405047290 */ /* 0x000fe4000fffe1ff */
[----:B------:R-:W-:Y:S02]  /*2cf0*/  UIMAD UR39, UR7, UR18, UR39 ;  /* 0x00000012072772a4 */ /* 0x000fe4000f8e0227 */
[----:B------:R-:W-:-:S12]  /*2d00*/  UIMAD UR40, UR4, UR10, UR40 ;  /* 0x0000000a042872a4 */ /* 0x000fd8000f8e0228 */
.L_x_42:
[----:B------:R-:W-:Y:S01]  /*2d10*/  VIADD R11, R11, 0x1 ;  /* 0x000000010b0b7836 */ /* 0x000fe20000000000 */
[----:B------:R-:W-:Y:S01]  /*2d20*/  PLOP3.LUT P1, PT, PT, PT, PT, 0x80, 0x8 ;  /* 0x000000000008781c */ /* 0x000fe20003f2f070 */
[----:B------:R-:W-:Y:S02]  /*2d30*/  UIADD3 UR16, UPT, UPT, UR40, UR59, URZ ;  /* 0x0000003b28107290 */ /* 0x000fe4000fffe0ff */
[----:B------:R-:W-:Y:S01]  /*2d40*/  UIADD3 UR20, UPT, UPT, UR39, UR60, URZ ;  /* 0x0000003c27147290 */ /* 0x000fe2000fffe0ff */
[----:B------:R-:W-:-:S04]  /*2d50*/  ISETP.NE.AND P0, PT, R11, 0x2, PT ;  /* 0x000000020b00780c */ /* 0x000fc80003f05270 */
[----:B------:R-:W-:Y:S02]  /*2d60*/  SEL R3, RZ, 0x1, P0 ;  /* 0x00000001ff037807 */ /* 0x000fe40000000000 */
[----:B------:R-:W-:Y:S02]  /*2d70*/  SEL R11, R11, RZ, P0 ;  /* 0x000000ff0b0b7207 */ /* 0x000fe40000000000 */
[----:B------:R-:W-:Y:S01]  /*2d80*/  LOP3.LUT R10, R10, R3, RZ, 0x3c, !PT ;  /* 0x000000030a0a7212 */ /* 0x000fe200078e3cff */
[----:B------:R-:W-:Y:S06]  /*2d90*/  BRA.U UP1, `(.L_x_43) ;  /* 0xfffffff101447547 */ /* 0x000fec000b83ffff */
[----:B------:R-:W-:Y:S01]  /*2da0*/  UIADD3 UR13, UPT, UPT, UR13, 0x100, URZ ;  /* 0x000001000d0d7890 */ /* 0x000fe2000fffe0ff */
[----:B------:R-:W-:-:S03]  /*2db0*/  SHF.L.U32 R3, R12, 0x1f, RZ ;  /* 0x0000001f0c037819 */ /* 0x000fc600000006ff */
[----:B------:R-:W-:-:S09]  /*2dc0*/  ULEA UR4, UR6, UR13, 0x3 ;  /* 0x0000000d06047291 */ /* 0x000fd2000f8e18ff */
[----:B------:R-:W2:Y:S02]  /*2dd0*/  SYNCS.PHASECHK.TRANS64.TRYWAIT P0, [UR4], R3 ;  /* 0x00000003ff0075a7 */ /* 0x000ea40008001104 */
[----:B--2---:R-:W-:Y:S05]  /*2de0*/  @!P0 BRA `(.L_x_44) ;  /* 0x0000007400588947 */ /* 0x004fea0003800000 */
.L_x_158:
[----:B------:R-:W-:-:S04]  /*2df0*/  UIADD3 UR4, UPT, UPT, UR6, 0x1, URZ ;  /* 0x0000000106047890 */ /* 0x000fc8000fffe0ff */
[----:B------:R-:W-:-:S04]  /*2e00*/  UISETP.NE.AND UP0, UPT, UR4, 0x20, UPT ;  /* 0x000000200400788c */ /* 0x000fc8000bf05270 */
[----:B------:R-:W-:Y:S02]  /*2e10*/  USEL UR6, URZ, 0x1, UP0 ;  /* 0x00000001ff067887 */ /* 0x000fe40008000000 */
[----:B------:R-:W-:-:S04]  /*2e20*/  USEL UR4, UR4, URZ, UP0 ;  /* 0x000000ff04047287 */ /* 0x000fc80008000000 */
[----:B------:R-:W-:Y:S01]  /*2e30*/  ULEA UR5, UR4, UR13, 0x3 ;  /* 0x0000000d04057291 */ /* 0x000fe2000f8e18ff */
[----:B------:R-:W-:-:S04]  /*2e40*/  LOP3.LUT R2, R12, UR6, RZ, 0x3c, !PT ;  /* 0x000000060c027c12 */ /* 0x000fc8000f8e3cff */
[----:B-1----:R-:W-:-:S04]  /*2e50*/  SHF.L.U32 R3, R2, 0x1f, RZ ;  /* 0x0000001f02037819 */ /* 0x002fc800000006ff */
[----:B------:R-:W1:Y:S02]  /*2e60*/  SYNCS.PHASECHK.TRANS64.TRYWAIT P0, [UR5], R3 ;  /* 0x00000003ff0075a7 */ /* 0x000e640008001105 */
[----:B-1----:R-:W-:Y:S05]  /*2e70*/  @!P0 BRA `(.L_x_45) ;  /* 0x00000074004c8947 */ /* 0x002fea0003800000 */
.L_x_160:
        /* <DEDUP_REMOVED lines=9> */
.L_x_162:
        /* <DEDUP_REMOVED lines=9> */
.L_x_164:
        /* <DEDUP_REMOVED lines=9> */
.L_x_166:
        /* <DEDUP_REMOVED lines=9> */
.L_x_168:
        /* <DEDUP_REMOVED lines=9> */
.L_x_170:
        /* <DEDUP_REMOVED lines=9> */
.L_x_172:
        /* <DEDUP_REMOVED lines=9> */
.L_x_174:
        /* <DEDUP_REMOVED lines=9> */
.L_x_176:
        /* <DEDUP_REMOVED lines=9> */
.L_x_178:
        /* <DEDUP_REMOVED lines=9> */
.L_x_180:
        /* <DEDUP_REMOVED lines=9> */
.L_x_182:
        /* <DEDUP_REMOVED lines=9> */
.L_x_184:
        /* <DEDUP_REMOVED lines=9> */
.L_x_186:
        /* <DEDUP_REMOVED lines=9> */
.L_x_188:
        /* <DEDUP_REMOVED lines=9> */
.L_x_190:
        /* <DEDUP_REMOVED lines=9> */
.L_x_192:
        /* <DEDUP_REMOVED lines=9> */
.L_x_194:
        /* <DEDUP_REMOVED lines=9> */
.L_x_196:
        /* <DEDUP_REMOVED lines=9> */
.L_x_198:
        /* <DEDUP_REMOVED lines=9> */
.L_x_200:
        /* <DEDUP_REMOVED lines=9> */
.L_x_202:
        /* <DEDUP_REMOVED lines=9> */
.L_x_204:
        /* <DEDUP_REMOVED lines=9> */
.L_x_206:
        /* <DEDUP_REMOVED lines=9> */
.L_x_208:
        /* <DEDUP_REMOVED lines=9> */
.L_x_210:
        /* <DEDUP_REMOVED lines=9> */
.L_x_212:
        /* <DEDUP_REMOVED lines=9> */
.L_x_214:
        /* <DEDUP_REMOVED lines=9> */
.L_x_216:
        /* <DEDUP_REMOVED lines=9> */
.L_x_218:
[----:B------:R-:W-:-:S04]  /*3ed0*/  UIADD3 UR4, UPT, UPT, UR4, 0x1, URZ ;  /* 0x0000000104047890 */ /* 0x000fc8000fffe0ff */
[----:B------:R-:W-:-:S04]  /*3ee0*/  UISETP.NE.AND UP0, UPT, UR4, 0x20, UPT ;  /* 0x000000200400788c */ /* 0x000fc8000bf05270 */
[----:B------:R-:W-:Y:S02]  /*3ef0*/  USEL UR5, URZ, 0x1, UP0 ;  /* 0x00000001ff057887 */ /* 0x000fe40008000000 */
[----:B------:R-:W-:-:S04]  /*3f00*/  USEL UR4, UR4, URZ, UP0 ;  /* 0x000000ff04047287 */ /* 0x000fc80008000000 */
[----:B------:R-:W-:Y:S01]  /*3f10*/  ULEA UR4, UR4, UR13, 0x3 ;  /* 0x0000000d04047291 */ /* 0x000fe2000f8e18ff */
[----:B-1----:R-:W-:-:S04]  /*3f20*/  LOP3.LUT R3, R2, UR5, RZ, 0x3c, !PT ;  /* 0x0000000502037c12 */ /* 0x002fc8000f8e3cff */
[----:B------:R-:W-:Y:S01]  /*3f30*/  SHF.L.U32 R3, R3, 0x1f, RZ ;  /* 0x0000001f03037819 */ /* 0x000fe200000006ff */
[----:B------:R-:W-:-:S07]  /*3f40*/  IMAD.U32 R0, RZ, RZ, UR4 ;  /* 0x00000004ff007e24 */ /* 0x000fce000f8e00ff */
.L_x_75:
[----:B-1----:R1:W2:Y:S02]  /*3f50*/  SYNCS.PHASECHK.TRANS64.TRYWAIT P0, [R0+URZ], R3 ;  /* 0x00000003000075a7 */ /* 0x0022a400080011ff */
[----:B--2---:R-:W-:Y:S05]  /*3f60*/  @!P0 NANOSLEEP.SYNCS 0x989680 ;  /* 0x009896800000895d */ /* 0x004fea0003900000 */
[----:B------:R-:W2:Y:S02]  /*3f70*/  @!P0 SYNCS.PHASECHK.TRANS64 P0, [R0+URZ], R3 ;  /* 0x00000003000085a7 */ /* 0x000ea400080010ff */
[----:B--2---:R-:W-:Y:S05]  /*3f80*/  @P0 EXIT ;  /* 0x000000000000094d */ /* 0x004fea0003800000 */
[----:B------:R-:W-:Y:S05]  /*3f90*/  BRA `(.L_x_75) ;  /* 0xfffffffc00ec7947 */ /* 0x000fea000383ffff */
.L_x_23:
[----:B------:R-:W-:-:S04]  /*3fa0*/  UISETP.NE.AND UP0, UPT, UR50, URZ, UPT ;  /* 0x000000ff3200728c */ /* 0x000fc8000bf05270 */
[----:B------:R-:W-:-:S09]  /*3fb0*/  UISETP.NE.OR UP0, UPT, UR21, 0x1, UP0 ;  /* 0x000000011500788c */ /* 0x000fd20008705670 */
[----:B------:R-:W-:Y:S05]  /*3fc0*/  BRA.U UP0, `(.L_x_76) ;  /* 0x0000000500487547 */ /* 0x000fea000b800000 */
[----:B------:R-:W-:Y:S01]  /*3fd0*/  ISETP.GE.U32.AND P2, PT, R0, 0x8, PT ;  /* 0x000000080000780c */ /* 0x000fe20003f46070 */
[----:B------:R-:W-:Y:S01]  /*3fe0*/  IMAD.MOV.U32 R12, RZ, RZ, 0x1 ;  /* 0x00000001ff0c7424 */ /* 0x000fe200078e00ff */
[----:B------:R-:W-:Y:S02]  /*3ff0*/  CS2R R10, SRZ ;  /* 0x00000000000a7805 */ /* 0x000fe4000001ff00 */
[----:B------:R-:W-:Y:S01]  /*4000*/  CS2R R8, SRZ ;  /* 0x0000000000087805 */ /* 0x000fe2000001ff00 */
[----:B------:R-:W-:Y:S01]  /*4010*/  UMOV UR4, 0x400 ;  /* 0x0000040000047882 */ /* 0x000fe20000000000 */
[----:B------:R-:W-:Y:S01]  /*4020*/  UMOV UR5, URZ ;  /* 0x000000ff00057c82 */ /* 0x000fe20008000000 */
[----:B------:R-:W-:-:S12]  /*4030*/  ULEA UR6, UR50, UR4, 0x18 ;  /* 0x0000000432067291 */ /* 0x000fd8000f8ec0ff */
.L_x_80:
[----:B------:R-:W-:Y:S02]  /*4040*/  LEA R2, R8, UR6, 0x3 ;  /* 0x0000000608027c11 */ /* 0x000fe4000f8e18ff */
[----:B------:R-:W-:-:S03]  /*4050*/  SHF.L.U32 R5, R9, 0x1f, RZ ;  /* 0x0000001f09057819 */ /* 0x000fc600000006ff */
[----:B------:R-:W-:Y:S01]  /*4060*/  VIADD R4, R2, 0x2a0 ;  /* 0x000002a002047836 */ /* 0x000fe20000000000 */
[----:B------:R-:W2:Y:S02]  /*4070*/  SYNCS.PHASECHK.TRANS64.TRYWAIT P0, [R2+URZ+0x290], R5 ;  /* 0x00029005020075a7 */ /* 0x000ea400080011ff */
[----:B--2---:R-:W-:Y:S05]  /*4080*/  @!P0 BRA `(.L_x_77) ;  /* 0x0000006c00988947 */ /* 0x004fea0003800000 */
.L_x_219:
[----:B------:R-:W-:Y:S01]  /*4090*/  ULEA UR4, UR5, UR6, 0x3 ;  /* 0x0000000605047291 */ /* 0x000fe2000f8e18ff */
[----:B------:R-:W-:Y:S02]  /*40a0*/  PRMT R4, RZ, 0x654, R4 ;  /* 0x00000654ff047816 */ /* 0x000fe40000000004 */
[----:B--2---:R-:W-:Y:S01]  /*40b0*/  SHF.L.U32 R5, R12, 0x1f, RZ ;  /* 0x0000001f0c057819 */ /* 0x004fe200000006ff */
[----:B------:R-:W-:Y:S01]  /*40c0*/  UIADD3 UR7, UPT, UPT, UR4, 0x230, URZ ;  /* 0x0000023004077890 */ /* 0x000fe2000fffe0ff */
[----:B------:R2:W-:Y:S05]  /*40d0*/  SYNCS.ARRIVE.TRANS64.RED.A1T0 RZ, [R4+URZ], RZ ;  /* 0x000000ff04ff79a7 */ /* 0x0005ea00081004ff */
[----:B------:R-:W-:Y:S01]  /*40e0*/  IMAD.U32 R7, RZ, RZ, UR7 ;  /* 0x00000007ff077e24 */ /* 0x000fe2000f8e00ff */
[----:B------:R-:W3:Y:S04]  /*40f0*/  SYNCS.PHASECHK.TRANS64.TRYWAIT P0, [UR4+0x240], R5 ;  /* 0x00024005ff0075a7 */ /* 0x000ee80008001104 */
[----:B------:R-:W-:Y:S01]  /*4100*/  PRMT R6, R0, 0x654, R7 ;  /* 0x0000065400067816 */ /* 0x000fe20000000007 */
[----:B--2---:R-:W-:Y:S01]  /*4110*/  @!P2 IMAD.MOV.U32 R4, RZ, RZ, 0x10 ;  /* 0x00000010ff04a424 */ /* 0x004fe200078e00ff */
[----:B---3--:R-:W-:Y:S06]  /*4120*/  @!P0 BRA `(.L_x_78) ;  /* 0x0000006c00848947 */ /* 0x008fec0003800000 */
.L_x_221:
[----:B------:R-:W-:Y:S01]  /*4130*/  ULEA UR8, UR5, UR6, 0x4 ;  /* 0x0000000605087291 */ /* 0x000fe2000f8e20ff */
[----:B------:R-:W-:Y:S01]  /*4140*/  SEL R3, R6, R3, !P2 ;  /* 0x0000000306037207 */ /* 0x000fe20005000000 */
[----:B------:R-:W-:Y:S01]  /*4150*/  UIADD3 UR9, UPT, UPT, UR4, 0x230, URZ ;  /* 0x0000023004097890 */ /* 0x000fe2000fffe0ff */
[----:B--2---:R-:W-:Y:S01]  /*4160*/  LEA R2, R11, UR6, 0x3 ;  /* 0x000000060b027c11 */ /* 0x004fe2000f8e18ff */
[----:B------:R-:W-:Y:S01]  /*4170*/  UIADD3 UR8, UPT, UPT, UR8, 0x2c0, URZ ;  /* 0x000002c008087890 */ /* 0x000fe2000fffe0ff */
[----:B------:R-:W-:Y:S01]  /*4180*/  SHF.L.U32 R5, R10, 0x1f, RZ ;  /* 0x0000001f0a057819 */ /* 0x000fe200000006ff */
[----:B------:R2:W-:Y:S01]  /*4190*/  @!P2 SYNCS.ARRIVE.TRANS64.RED RZ, [R3+URZ], R4 ;  /* 0x0000000403ffa9a7 */ /* 0x0005e200080004ff */
[----:B------:R-:W-:Y:S01]  /*41a0*/  UIADD3 UR4, UPT, UPT, UR5, 0x1, URZ ;  /* 0x0000000105047890 */ /* 0x000fe2000fffe0ff */
[----:B------:R-:W-:-:S03]  /*41b0*/  VIADD R8, R8, 0x1 ;  /* 0x0000000108087836 */ /* 0x000fc60000000000 */
[----:B------:R-:W-:Y:S02]  /*41c0*/  UISETP.NE.AND UP0, UPT, UR4, 0x2, UPT ;  /* 0x000000020400788c */ /* 0x000fe4000bf05270 */
[----:B------:R-:W-:Y:S06]  /*41d0*/  UGETNEXTWORKID.BROADCAST [UR8], [UR9] ;  /* 0x00000000080073ca */ /* 0x000fec0008000100 */
[----:B------:R-:W-:Y:S01]  /*41e0*/  USEL UR7, URZ, 0x1, UP0 ;  /* 0x00000001ff077887 */ /* 0x000fe20008000000 */
[----:B------:R-:W-:Y:S01]  /*41f0*/  ISETP.NE.AND P0, PT, R8, 0x2, PT ;  /* 0x000000020800780c */ /* 0x000fe20003f05270 */
[----:B------:R-:W-:Y:S01]  /*4200*/  USEL UR5, UR4, URZ, UP0 ;  /* 0x000000ff04057287 */ /* 0x000fe20008000000 */
[----:B------:R-:W3:Y:S03]  /*4210*/  SYNCS.PHASECHK.TRANS64.TRYWAIT P1, [R2+URZ+0x230], R5 ;  /* 0x00023005020075a7 */ /* 0x000ee600080211ff */
[----:B------:R-:W-:Y:S01]  /*4220*/  LOP3.LUT R12, R12, UR7, RZ, 0x3c, !PT ;  /* 0x000000070c0c7c12 */ /* 0x000fe2000f8e3cff */
[----:B--23--:R-:W-:Y:S07]  /*4230*/  @!P1 BRA `(.L_x_79) ;  /* 0x0000006c00589947 */ /* 0x00cfee0003800000 */
.L_x_222:
[C---:B------:R-:W-:Y:S01]  /*4240*/  LEA R4, R11.reuse, UR6, 0x4 ;  /* 0x000000060b047c11 */ /* 0x040fe2000f8e20ff */
[----:B--2---:R-:W-:Y:S01]  /*4250*/  VIADD R2, R2, 0x240 ;  /* 0x0000024002027836 */ /* 0x004fe20000000000 */
[----:B------:R-:W-:Y:S01]  /*4260*/  SEL R8, R8, RZ, P0 ;  /* 0x000000ff08087207 */ /* 0x000fe20000000000 */
[----:B------:R-:W-:-:S03]  /*4270*/  VIADD R11, R11, 0x1 ;  /* 0x000000010b0b7836 */ /* 0x000fc60000000000 */
[----:B------:R-:W2:Y:S01]  /*4280*/  LDS.128 R4, [R4+0x2c0] ;  /* 0x0002c00004047984 */ /* 0x000ea20000000c00 */
[----:B------:R-:W-:Y:S02]  /*4290*/  PRMT R2, RZ, 0x654, R2 ;  /* 0x00000654ff027816 */ /* 0x000fe40000000002 */
[C---:B------:R-:W-:Y:S01]  /*42a0*/  ISETP.NE.AND P1, PT, R11.reuse, 0x2, PT ;  /* 0x000000020b00780c */ /* 0x040fe20003f25270 */
[----:B------:R-:W-:Y:S01]  /*42b0*/  @!PT LDS RZ, [RZ] ;  /* 0x00000000fffff984 */ /* 0x000fe20000000800 */
[----:B------:R-:W-:Y:S01]  /*42c0*/  @!PT LDS RZ, [RZ] ;  /* 0x00000000fffff984 */ /* 0x000fe20000000800 */
[----:B------:R-:W-:Y:S01]  /*42d0*/  @!PT LDS RZ, [RZ] ;  /* 0x00000000fffff984 */ /* 0x000fe20000000800 */
[----:B------:R-:W-:Y:S01]  /*42e0*/  @!PT LDS RZ, [RZ] ;  /* 0x00000000fffff984 */ /* 0x000fe20000000800 */
[----:B------:R3:W-:Y:S06]  /*42f0*/  MEMBAR.ALL.CTA ;  /* 0x0000000000007992 */ /* 0x0007ec0000008000 */
[----:B---3--:R-:W3:Y:S01]  /*4300*/  FENCE.VIEW.ASYNC.S ;  /* 0x00000000000073c6 */ /* 0x008ee20000000000 */
[----:B------:R-:W-:Y:S01]  /*4310*/  SEL R11, R11, RZ, P1 ;  /* 0x000000ff0b0b7207 */ /* 0x000fe20000800000 */
[----:B---3--:R3:W-:Y:S01]  /*4320*/  SYNCS.ARRIVE.TRANS64.RED.A1T0 RZ, [R2+URZ], RZ ;  /* 0x000000ff02ff79a7 */ /* 0x0087e200081004ff */
[----:B--2---:R-:W-:-:S02]  /*4330*/  LOP3.LUT P3, RZ, R6, 0x1, RZ, 0xc0, !PT ;  /* 0x0000000106ff7812 */ /* 0x004fc4000786c0ff */
[----:B------:R-:W-:-:S04]  /*4340*/  SEL R5, RZ, 0x1, P1 ;  /* 0x00000001ff057807 */ /* 0x000fc80000800000 */
[----:B------:R-:W-:Y:S02]  /*4350*/  LOP3.LUT R10, R10, R5, RZ, 0x3c, !PT ;  /* 0x000000050a0a7212 */ /* 0x000fe400078e3cff */
[----:B---3--:R-:W-:-:S04]  /*4360*/  SEL R2, RZ, 0x1, P0 ;  /* 0x00000001ff027807 */ /* 0x008fc80000000000 */
[----:B------:R-:W-:Y:S01]  /*4370*/  LOP3.LUT R9, R9, R2, RZ, 0x3c, !PT ;  /* 0x0000000209097212 */ /* 0x000fe200078e3cff */
[----:B------:R-:W-:Y:S06]  /*4380*/  @P3 BRA `(.L_x_80) ;  /* 0xfffffffc002c3947 */ /* 0x000fec000383ffff */
[----:B------:R-:W-:Y:S01]  /*4390*/  ULEA UR4, UR5, UR6, 0x3 ;  /* 0x0000000605047291 */ /* 0x000fe2000f8e18ff */
[----:B------:R-:W-:-:S08]  /*43a0*/  SHF.L.U32 R3, R12, 0x1f, RZ ;  /* 0x0000001f0c037819 */ /* 0x000fd000000006ff */
[----:B------:R-:W2:Y:S02]  /*43b0*/  SYNCS.PHASECHK.TRANS64 P0, [UR4+0x240], R3 ;  /* 0x00024003ff0075a7 */ /* 0x000ea40008001004 */
[----:B--2---:R-:W-:Y:S05]  /*43c0*/  @P0 BRA `(.L_x_81) ;  /* 0x0000000000080947 */ /* 0x004fea0003800000 */
[----:B------:R-:W2:Y:S02]  /*43d0*/  SYNCS.PHASECHK.TRANS64.TRYWAIT P0, [UR4+0x240], R3 ;  /* 0x00024003ff0075a7 */ /* 0x000ea40008001104 */
[----:B--2---:R-:W-:Y:S05]  /*43e0*/  @!P0 BRA `(.L_x_82) ;  /* 0x0000006c00008947 */ /* 0x004fea0003800000 */
.L_x_81:
[----:B------:R-:W-:-:S04]  /*43f0*/  UIADD3 UR7, UPT, UPT, UR5, 0x1, URZ ;  /* 0x0000000105077890 */ /* 0x000fc8000fffe0ff */
[----:B------:R-:W-:-:S04]  /*4400*/  UISETP.NE.AND UP0, UPT, UR7, 0x2, UPT ;  /* 0x000000020700788c */ /* 0x000fc8000bf05270 */
[----:B------:R-:W-:Y:S02]  /*4410*/  USEL UR8, URZ, 0x1, UP0 ;  /* 0x00000001ff087887 */ /* 0x000fe40008000000 */
[----:B------:R-:W-:-:S04]  /*4420*/  USEL UR7, UR7, URZ, UP0 ;  /* 0x000000ff07077287 */ /* 0x000fc80008000000 */
[----:B------:R-:W-:Y:S01]  /*4430*/  ULEA UR7, UR7, UR6, 0x3 ;  /* 0x0000000607077291 */ /* 0x000fe2000f8e18ff */
[----:B--2---:R-:W-:-:S04]  /*4440*/  LOP3.LUT R3, R12, UR8, RZ, 0x3c, !PT ;  /* 0x000000080c037c12 */ /* 0x004fc8000f8e3cff */
[----:B------:R-:W-:-:S04]  /*4450*/  SHF.L.U32 R0, R3, 0x1f, RZ ;  /* 0x0000001f03007819 */ /* 0x000fc800000006ff */
[----:B------:R-:W2:Y:S02]  /*4460*/  SYNCS.PHASECHK.TRANS64 P0, [UR7+0x240], R0 ;  /* 0x00024000ff0075a7 */ /* 0x000ea40008001007 */
[----:B-12---:R-:W-:Y:S05]  /*4470*/  @P0 EXIT ;  /* 0x000000000000094d */ /* 0x006fea0003800000 */
[----:B------:R-:W-:Y:S02]  /*4480*/  SHF.L.U32 R3, R3, 0x1f, RZ ;  /* 0x0000001f03037819 */ /* 0x000fe400000006ff */
[----:B------:R-:W-:-:S07]  /*4490*/  MOV R0, UR7 ;  /* 0x0000000700007c02 */ /* 0x000fce0008000f00 */
.L_x_83:
[----:B-1----:R1:W2:Y:S02]  /*44a0*/  SYNCS.PHASECHK.TRANS64.TRYWAIT P0, [R0+URZ+0x240], R3 ;  /* 0x00024003000075a7 */ /* 0x0022a400080011ff */
[----:B--2---:R-:W-:Y:S05]  /*44b0*/  @!P0 NANOSLEEP.SYNCS 0x989680 ;  /* 0x009896800000895d */ /* 0x004fea0003900000 */
[----:B------:R-:W2:Y:S02]  /*44c0*/  @!P0 SYNCS.PHASECHK.TRANS64 P0, [R0+URZ+0x240], R3 ;  /* 0x00024003000085a7 */ /* 0x000ea400080010ff */
[----:B--2---:R-:W-:Y:S05]  /*44d0*/  @P0 EXIT ;  /* 0x000000000000094d */ /* 0x004fea0003800000 */
[----:B------:R-:W-:Y:S05]  /*44e0*/  BRA `(.L_x_83) ;  /* 0xfffffffc00ec7947 */ /* 0x000fea000383ffff */
.L_x_76:
[----:B------:R-:W-:Y:S05]  /*44f0*/  BRA.U UP6, `(.L_x_84) ;  /* 0x0000001106847547 */ /* 0x000fea000b800000 */
[----:B------:R-:W-:Y:S01]  /*4500*/  UMOV UR4, 0x40 ;  /* 0x0000004000047882 */ /* 0x000fe20000000000 */
[----:B------:R-:W-:Y:S01]  /*4510*/  NOP ;  /* 0x0000000000007918 */ /* 0x000fe20000000000 */
[----:B------:R-:W-:Y:S01]  /*4520*/  ULEA UR5, UR50, UR4, 0x18 ;  /* 0x0000000432057291 */ /* 0x000fe2000f8ec0ff */
[----:B------:R-:W-:Y:S02]  /*4530*/  UMOV UR6, 0x400 ;  /* 0x0000040000067882 */ /* 0x000fe40000000000 */
[----:B------:R-:W-:-:S06]  /*4540*/  ULEA UR6, UR50, UR6, 0x18 ;  /* 0x0000000632067291 */ /* 0x000fcc000f8ec0ff */
[----:B------:R-:W2:Y:S02]  /*4550*/  LDS.U8 R0, [UR5+0x1c] ;  /* 0x00001c05ff007984 */ /* 0x000ea40008000000 */
[----:B--2---:R-:W-:-:S13]  /*4560*/  ISETP.NE.AND P0, PT, R0, RZ, PT ;  /* 0x000000ff0000720c */ /* 0x004fda0003f05270 */
[----:B------:R-:W-:Y:S05]  /*4570*/  @P0 BRA `(.L_x_85) ;  /* 0x0000000400080947 */ /* 0x000fea0003800000 */
[----:B------:R-:W-:Y:S02]  /*4580*/  UISETP.NE.U32.AND UP1, UPT, UR34, 0x1, UPT ;  /* 0x000000012200788c */ /* 0x000fe4000bf25070 */
[----:B------:R-:W-:-:S07]  /*4590*/  UIADD3 UR7, UPT, UPT, UR5, 0x8, URZ ;  /* 0x0000000805077890 */ /* 0x000fce000fffe0ff */
[----:B------:R-:W-:Y:S05]  /*45a0*/  BRA.U !UP1, `(.L_x_86) ;  /* 0x00000001099c7547 */ /* 0x000fea000b800000 */
[----:B------:R-:W-:Y:S01]  /*45b0*/  ELECT P0, URZ, PT ;  /* 0x0000000000ff782f */ /* 0x000fe20003800000 */
[----:B------:R-:W-:-:S12]  /*45c0*/  BSSY B0, `(.L_x_86) ;  /* 0x0000025000007945 */ /* 0x000fd80003800000 */
[----:B------:R-:W-:Y:S05]  /*45d0*/  @!P0 BRA `(.L_x_87) ;  /* 0x00000000008c8947 */ /* 0x000fea0003800000 */
[----:B------:R-:W-:-:S05]  /*45e0*/  UMOV UR4, 0x10 ;  /* 0x0000001000047882 */ /* 0x000fca0000000000 */
[----:B------:R-:W-:Y:S04]  /*45f0*/  DEPBAR.LE SB2, 0x36 ;  /* 0x0000ad800000791a */ /* 0x000fe80000000000 */
[----:B------:R-:W2:Y:S02]  /*4600*/  UTCATOMSWS.2CTA.FIND_AND_SET.ALIGN UP0, UR4, UR4 ;  /* 0x00000004000475e3 */ /* 0x000ea40008200800 */
[----:B--2---:R-:W-:Y:S01]  /*4610*/  MOV R11, UR4 ;  /* 0x00000004000b7c02 */ /* 0x004fe20008000f00 */
[----:B------:R-:W-:Y:S06]  /*4620*/  BRA.U UP0, `(.L_x_88) ;  /* 0x0000000100187547 */ /* 0x000fec000b800000 */
.L_x_89:
[----:B------:R-:W-:Y:S05]  /*4630*/  NANOSLEEP 0x64 ;  /* 0x000000640000795d */ /* 0x000fea0003800000 */
[----:B------:R-:W-:-:S05]  /*4640*/  UMOV UR4, 0x10 ;  /* 0x0000001000047882 */ /* 0x000fca0000000000 */
[----:B------:R-:W-:Y:S04]  /*4650*/  DEPBAR.LE SB2, 0x36 ;  /* 0x0000ad800000791a */ /* 0x000fe80000000000 */
[----:B------:R-:W2:Y:S02]  /*4660*/  UTCATOMSWS.2CTA.FIND_AND_SET.ALIGN UP0, UR4, UR4 ;  /* 0x00000004000475e3 */ /* 0x000ea40008200800 */
[----:B--2---:R-:W-:Y:S01]  /*4670*/  MOV R11, UR4 ;  /* 0x00000004000b7c02 */ /* 0x004fe20008000f00 */
[----:B------:R-:W-:Y:S05]  /*4680*/  BRA.U !UP0, `(.L_x_89) ;  /* 0xfffffffd08e87547 */ /* 0x000fea000b83ffff */
.L_x_88:
[----:B------:R-:W2:Y:S01]  /*4690*/  LDS R7, [UR5+0x10] ;  /* 0x00001005ff077984 */ /* 0x000ea20008000800 */
[----:B------:R-:W-:Y:S01]  /*46a0*/  IMAD.U32 R5, RZ, RZ, UR6 ;  /* 0x00000006ff057e24 */ /* 0x000fe2000f8e00ff */
[----:B------:R-:W-:-:S03]  /*46b0*/  MOV R4, UR29 ;  /* 0x0000001d00047c02 */ /* 0x000fc60008000f00 */
[----:B------:R-:W-:Y:S01]  /*46c0*/  VIADD R5, R5, 0x2e0 ;  /* 0x000002e005057836 */ /* 0x000fe20000000000 */
[----:B--2---:R-:W-:-:S04]  /*46d0*/  SHF.L.U32 R7, R7, 0x1f, RZ ;  /* 0x0000001f07077819 */ /* 0x004fc800000006ff */
[----:B------:R-:W2:Y:S02]  /*46e0*/  SYNCS.PHASECHK.TRANS64.TRYWAIT P0, [UR5+0x8], R7 ;  /* 0x00000807ff0075a7 */ /* 0x000ea40008001105 */
[----:B--2---:R-:W-:Y:S05]  /*46f0*/  @P0 BRA `(.L_x_90) ;  /* 0x0000000000080947 */ /* 0x004fea0003800000 */
[----:B------:R-:W2:Y:S02]  /*4700*/  SYNCS.PHASECHK.TRANS64.TRYWAIT P0, [UR5+0x8], R7 ;  /* 0x00000807ff0075a7 */ /* 0x000ea40008001105 */
[----:B--2---:R-:W-:Y:S05]  /*4710*/  @!P0 BRA `(.L_x_91) ;  /* 0x00000068004c8947 */ /* 0x004fea0003800000 */
.L_x_90:
[----:B--2---:R-:W-:Y:S01]  /*4720*/  HFMA2 R0, -RZ, RZ, 0, 5.9604644775390625e-08 ;  /* 0x00000001ff007431 */ /* 0x004fe200000001ff */
[----:B------:R-:W-:Y:S01]  /*4730*/  UPRMT UR4, UR29, 0x654, UR7 ;  /* 0x000006541d047896 */ /* 0x000fe20008000007 */
[----:B------:R-:W-:Y:S01]  /*4740*/  IMAD.MOV.U32 R8, RZ, RZ, 0xffff ;  /* 0x0000ffffff087424 */ /* 0x000fe200078e00ff */
[----:B------:R-:W-:Y:S01]  /*4750*/  PRMT R4, R4, 0x654, R5 ;  /* 0x0000065404047816 */ /* 0x000fe20000000005 */
[----:B------:R-:W-:Y:S02]  /*4760*/  IMAD.MOV.U32 R6, RZ, RZ, 0x4 ;  /* 0x00000004ff067424 */ /* 0x000fe400078e00ff */
[----:B------:R-:W-:Y:S01]  /*4770*/  IMAD.SHL.U32 R9, R11, 0x20, RZ ;  /* 0x000000200b097824 */ /* 0x000fe200078e00ff */
[----:B------:R-:W-:Y:S02]  /*4780*/  MOV R5, UR4 ;  /* 0x0000000400057c02 */ /* 0x000fe40008000f00 */
[-C--:B------:R-:W-:Y:S01]  /*4790*/  SHF.L.U32 R8, R8, R11.reuse, RZ ;  /* 0x0000000b08087219 */ /* 0x080fe200000006ff */
[----:B------:R2:W-:Y:S01]  /*47a0*/  SYNCS.ARRIVE.TRANS64.RED RZ, [UR4], R6 ;  /* 0x00000006ffff79a7 */ /* 0x0005e20008000404 */
[----:B------:R-:W-:Y:S01]  /*47b0*/  SHF.L.U32 R7, R0, R11, RZ ;  /* 0x0000000b00077219 */ /* 0x000fe200000006ff */
[----:B------:R2:W-:Y:S04]  /*47c0*/  STS [UR6+0x2e0], R9 ;  /* 0x0002e009ff007988 */ /* 0x0005e80008000806 */
[----:B------:R2:W-:Y:S04]  /*47d0*/  STAS [R4.64], R11 ;  /* 0x0000000b04007dbd */ /* 0x0005e8000c0008ff */
[----:B------:R2:W-:Y:S04]  /*47e0*/  ATOMS.OR RZ, [UR5+0x14], R8 ;  /* 0x00001408ffff798c */ /* 0x0005e8000b000005 */
[----:B------:R2:W-:Y:S04]  /*47f0*/  ATOMS.OR RZ, [UR5+0x18], R7 ;  /* 0x00001807ffff798c */ /* 0x0005e8000b000005 */
[----:B------:R2:W-:Y:S02]  /*4800*/  ATOMS.XOR RZ, [UR5+0x10], R0 ;  /* 0x00001000ffff798c */ /* 0x0005e4000b800005 */
.L_x_87:
[----:B-1----:R-:W-:Y:S05]  /*4810*/  BSYNC B0 ;  /* 0x0000000000007941 */ /* 0x002fea0003800000 */
.L_x_86:
[----:B------:R-:W-:Y:S05]  /*4820*/  BRA.U UP1, `(.L_x_92) ;  /* 0x00000001016c7547 */ /* 0x000fea000b800000 */
[----:B------:R-:W-:-:S03]  /*4830*/  UMOV UR4, 0xffffffff ;  /* 0xffffffff00047882 */ /* 0x000fc60000000000 */
[----:B------:R-:W-:Y:S05]  /*4840*/  BRA.DIV UR4, `(.L_x_93) ;  /* 0x0000006a04187947 */ /* 0x000fea000b800000 */
[----:B------:R-:W-:-:S13]  /*4850*/  ELECT P0, URZ, PT ;  /* 0x0000000000ff782f */ /* 0x000fda0003800000 */
.L_x_226:
[----:B------:R-:W-:Y:S05]  /*4860*/  @!P0 BRA `(.L_x_92) ;  /* 0x00000000005c8947 */ /* 0x000fea0003800000 */
[----:B--2---:R-:W2:Y:S02]  /*4870*/  LDS R5, [UR5+0x10] ;  /* 0x00001005ff057984 */ /* 0x004ea40008000800 */
[----:B--2---:R-:W-:-:S04]  /*4880*/  SHF.L.U32 R5, R5, 0x1f, RZ ;  /* 0x0000001f05057819 */ /* 0x004fc800000006ff */
[----:B------:R-:W2:Y:S02]  /*4890*/  SYNCS.PHASECHK.TRANS64.TRYWAIT P0, [UR5+0x8], R5 ;  /* 0x00000805ff0075a7 */ /* 0x000ea40008001105 */
[----:B--2---:R-:W-:Y:S05]  /*48a0*/  @P0 BRA `(.L_x_94) ;  /* 0x0000000000080947 */ /* 0x004fea0003800000 */
[----:B------:R-:W2:Y:S02]  /*48b0*/  SYNCS.PHASECHK.TRANS64.TRYWAIT P0, [UR5+0x8], R5 ;  /* 0x00000805ff0075a7 */ /* 0x000ea40008001105 */
[----:B--2---:R-:W-:Y:S05]  /*48c0*/  @!P0 BRA `(.L_x_95) ;  /* 0x00000068001c8947 */ /* 0x004fea0003800000 */
.L_x_94:
[----:B------:R-:W3:Y:S01]  /*48d0*/  LDS R7, [UR6+0x2e0] ;  /* 0x0002e006ff077984 */ /* 0x000ee20008000800 */
[----:B--2---:R-:W-:Y:S02]  /*48e0*/  HFMA2 R0, -RZ, RZ, 0, 5.9604644775390625e-08 ;  /* 0x00000001ff007431 */ /* 0x004fe400000001ff */
[----:B------:R-:W-:Y:S01]  /*48f0*/  IMAD.MOV.U32 R4, RZ, RZ, 0xffff ;  /* 0x0000ffffff047424 */ /* 0x000fe200078e00ff */
[----:B------:R-:W-:Y:S01]  /*4900*/  UPRMT UR4, UR29, 0x654, UR7 ;  /* 0x000006541d047896 */ /* 0x000fe20008000007 */
[----:B---3--:R-:W-:-:S03]  /*4910*/  IMAD.SHL.U32 R5, R7, 0x20, RZ ;  /* 0x0000002007057824 */ /* 0x008fc600078e00ff */
[-C--:B------:R-:W-:Y:S02]  /*4920*/  SHF.L.U32 R4, R4, R7.reuse, RZ ;  /* 0x0000000704047219 */ /* 0x080fe400000006ff */
[----:B------:R-:W-:Y:S01]  /*4930*/  SHF.L.U32 R7, R0, R7, RZ ;  /* 0x0000000700077219 */ /* 0x000fe200000006ff */
[----:B------:R3:W-:Y:S04]  /*4940*/  STS [UR6+0x2e0], R5 ;  /* 0x0002e005ff007988 */ /* 0x0007e80008000806 */
[----:B------:R3:W-:Y:S04]  /*4950*/  ATOMS.OR RZ, [UR5+0x14], R4 ;  /* 0x00001404ffff798c */ /* 0x0007e8000b000005 */
[----:B------:R3:W-:Y:S01]  /*4960*/  ATOMS.OR RZ, [UR5+0x18], R7 ;  /* 0x00001807ffff798c */ /* 0x0007e2000b000005 */
[----:B------:R-:W-:Y:S03]  /*4970*/  SYNCS.ARRIVE.TRANS64.RED.A1T0 RZ, [UR4], RZ ;  /* 0x000000ffffff79a7 */ /* 0x000fe60008100404 */
[----:B------:R3:W-:Y:S01]  /*4980*/  ATOMS.XOR RZ, [UR5+0x10], R0 ;  /* 0x00001000ffff798c */ /* 0x0007e2000b800005 */
[----:B------:R-:W-:Y:S05]  /*4990*/  BRA `(.L_x_92) ;  /* 0x0000000000107947 */ /* 0x000fea0003800000 */
.L_x_85:
[----:B------:R-:W-:Y:S02]  /*49a0*/  MOV R0, 0xffffffff ;  /* 0xffffffff00007802 */ /* 0x000fe40000000f00 */
[----:B------:R-:W-:-:S03]  /*49b0*/  MOV R4, 0x49e0 ;  /* 0x000049e000047802 */ /* 0x000fc60000000f00 */
[----:B------:R2:W-:Y:S04]  /*49c0*/  STS [UR6+0x2e0], R0 ;  /* 0x0002e000ff007988 */ /* 0x0005e80008000806 */
[----:B-12--5:R-:W-:Y:S05]  /*49d0*/  CALL.REL.NOINC `($__internal_1_$__cuda_sm10x_tcgen05_guardrail_trap_phase_invalid_during_alloc) ;  /* 0x0000006c00647944 */ /* 0x026fea0003c00000 */
.L_x_92:
[----:B------:R-:W-:Y:S05]  /*49e0*/  WARPSYNC.ALL ;  /* 0x0000000000007948 */ /* 0x000fea0003800000 */
[----:B------:R-:W4:Y:S01]  /*49f0*/  S2UR UR4, SR_CgaCtaId ;  /* 0x00000000000479c3 */ /* 0x000f220000008800 */
[----:B------:R-:W-:Y:S01]  /*4a00*/  UMOV UR13, 0x400 ;  /* 0x00000400000d7882 */ /* 0x000fe20000000000 */
[----:B------:R-:W-:-:S06]  /*4a10*/  NOP ;  /* 0x0000000000007918 */ /* 0x000fcc0000000000 */
[----:B------:R-:W-:Y:S06]  /*4a20*/  BAR.ARV 0x6, 0xa0 ;  /* 0x0182800000007b1d */ /* 0x000fec0000002000 */
[----:B------:R-:W1:Y:S01]  /*4a30*/  LDCU UR6, c[0x0][0x38c] ;  /* 0x00007180ff0677ac */ /* 0x000e620008000800 */
[----:B------:R-:W-:Y:S01]  /*4a40*/  LOP3.LUT R3, R3, 0xffff, RZ, 0xc0, !PT ;  /* 0x0000ffff03037812 */ /* 0x000fe200078ec0ff */
[----:B--2---:R-:W-:Y:S01]  /*4a50*/  IMAD.MOV.U32 R9, RZ, RZ, 0x1 ;  /* 0x00000001ff097424 */ /* 0x004fe200078e00ff */
[----:B------:R-:W-:Y:S01]  /*4a60*/  LOP3.LUT R2, R2, 0xffff, RZ, 0xc0, !PT ;  /* 0x0000ffff02027812 */ /* 0x000fe200078ec0ff */
[----:B------:R-:W-:Y:S01]  /*4a70*/  IMAD.MOV.U32 R8, RZ, RZ, RZ ;  /* 0x000000ffff087224 */ /* 0x000fe200078e00ff */
[----:B------:R-:W-:Y:S01]  /*4a80*/  R2UR UR16, R3 ;  /* 0x00000000031072ca */ /* 0x000fe200000e0000 */
[----:B------:R-:W-:Y:S01]  /*4a90*/  UMOV UR20, URZ ;  /* 0x000000ff00147c82 */ /* 0x000fe20008000000 */
[----:B------:R-:W-:-:S02]  /*4aa0*/  R2UR UR24, R2 ;  /* 0x00000000021872ca */ /* 0x000fc400000e0000 */
[----:B------:R-:W-:Y:S01]  /*4ab0*/  CS2R R2, SRZ ;  /* 0x0000000000027805 */ /* 0x000fe2000001ff00 */
[----:B------:R-:W-:Y:S01]  /*4ac0*/  UMOV UR10, URZ ;  /* 0x000000ff000a7c82 */ /* 0x000fe20008000000 */
[----:B----4-:R-:W-:Y:S02]  /*4ad0*/  ULEA UR13, UR4, UR13, 0x18 ;  /* 0x0000000d040d7291 */ /* 0x010fe4000f8ec0ff */
[----:B------:R-:W-:Y:S02]  /*4ae0*/  UISETP.NE.AND UP3, UPT, UR34, URZ, UPT ;  /* 0x000000ff2200728c */ /* 0x000fe4000bf65270 */
[----:B------:R-:W-:Y:S02]  /*4af0*/  UIADD3 UR5, UPT, UPT, UR13, 0x8600, URZ ;  /* 0x000086000d057890 */ /* 0x000fe4000fffe0ff */
[----:B------:R-:W-:Y:S02]  /*4b00*/  UIADD3 UR4, UPT, UPT, UR13, 0x28600, URZ ;  /* 0x000286000d047890 */ /* 0x000fe4000fffe0ff */
[----:B-1----:R-:W-:Y:S01]  /*4b10*/  UIADD3 UR6, UPT, UPT, UR6, 0x1f, URZ ;  /* 0x0000001f06067890 */ /* 0x002fe2000fffe0ff */
[----:B---3--:R-:W1:Y:S01]  /*4b20*/  LDS R0, [UR13+0x2e0] ;  /* 0x0002e00dff007984 */ /* 0x008e620008000800 */
[----:B------:R-:W-:-:S02]  /*4b30*/  USHF.R.U32.HI UR5, URZ, 0x4, UR5 ;  /* 0x00000004ff057899 */ /* 0x000fc40008011605 */
[----:B------:R-:W-:Y:S02]  /*4b40*/  USHF.R.S32.HI UR21, URZ, 0x1f, UR6 ;  /* 0x0000001fff157899 */ /* 0x000fe40008011406 */
[----:B------:R-:W-:Y:S02]  /*4b50*/  USHF.R.U32.HI UR4, URZ, 0x4, UR4 ;  /* 0x00000004ff047899 */ /* 0x000fe40008011604 */
[----:B------:R-:W-:Y:S02]  /*4b60*/  ULEA.HI UR21, UR21, UR6, URZ, 0x5 ;  /* 0x0000000615157291 */ /* 0x000fe4000f8f28ff */
[----:B------:R-:W-:Y:S02]  /*4b70*/  ULOP3.LUT UR5, UR5, 0x3fff, URZ, 0xc0, !UPT ;  /* 0x00003fff05057892 */ /* 0x000fe4000f8ec0ff */
[----:B------:R-:W-:Y:S02]  /*4b80*/  USHF.R.S32.HI UR21, URZ, 0x5, UR21 ;  /* 0x00000005ff157899 */ /* 0x000fe40008011415 */
[----:B------:R-:W-:-:S02]  /*4b90*/  ULOP3.LUT UR18, UR4, 0x3fff, URZ, 0xc0, !UPT ;  /* 0x00003fff04127892 */ /* 0x000fc4000f8ec0ff */
[----:B------:R-:W-:Y:S02]  /*4ba0*/  UISETP.LT.AND UP0, UPT, UR21, 0x1, UPT ;  /* 0x000000011500788c */ /* 0x000fe4000bf01270 */
[----:B------:R-:W-:Y:S02]  /*4bb0*/  ULOP3.LUT UR17, UR5, 0x10000, URZ, 0xfc, !UPT ;  /* 0x0001000005117892 */ /* 0x000fe4000f8efcff */
[----:B------:R-:W-:Y:S02]  /*4bc0*/  ULOP3.LUT UR18, UR18, 0x10000, URZ, 0xfc, !UPT ;  /* 0x0001000012127892 */ /* 0x000fe4000f8efcff */
[----:B------:R-:W-:Y:S01]  /*4bd0*/  USEL UR25, UR21, 0x1, !UP0 ;  /* 0x0000000115197887 */ /* 0x000fe2000c000000 */
[----:B------:R-:W-:Y:S01]  /*4be0*/  UMOV UR11, URZ ;  /* 0x000000ff000b7c82 */ /* 0x000fe20008000000 */
[----:B------:R-:W-:Y:S01]  /*4bf0*/  UMOV UR22, 0x0 ;  /* 0x0000000000167882 */ /* 0x000fe20000000000 */
[----:B------:R-:W-:Y:S01]  /*4c00*/  UMOV UR23, 0x10200490 ;  /* 0x1020049000177882 */ /* 0x000fe20000000000 */
[----:B-1----:R-:W-:-:S15]  /*4c10*/  R2UR UR26, R0 ;  /* 0x00000000001a72ca */ /* 0x002fde00000e0000 */
.L_x_103:
[C---:B------:R-:W-:Y:S02]  /*4c20*/  LEA R0, R8.reuse, UR13, 0x3 ;  /* 0x0000000d08007c11 */ /* 0x040fe4000f8e18ff */
[----:B------:R-:W-:Y:S02]  /*4c30*/  SHF.L.U32 R5, R3, 0x1f, RZ ;  /* 0x0000001f03057819 */ /* 0x000fe400000006ff */
[----:B------:R-:W-:Y:S02]  /*4c40*/  LEA R4, R8, UR13, 0x4 ;  /* 0x0000000d08047c11 */ /* 0x000fe4000f8e20ff */
[----:B------:R-:W1:Y:S02]  /*4c50*/  SYNCS.PHASECHK.TRANS64.TRYWAIT P0, [R0+URZ+0x230], R5 ;  /* 0x00023005000075a7 */ /* 0x000e6400080011ff */
[----:B-1-3--:R-:W-:Y:S05]  /*4c60*/  @!P0 BRA `(.L_x_96) ;  /* 0x00000064004c8947 */ /* 0x00afea0003800000 */
.L_x_227:
[----:B-1----:R-:W1:Y:S01]  /*4c70*/  LDS.128 R4, [R4+0x2c0] ;  /* 0x0002c00004047984 */ /* 0x002e620000000c00 */
[----:B------:R-:W-:Y:S02]  /*4c80*/  VIADD R0, R0, 0x240 ;  /* 0x0000024000007836 */ /* 0x000fe40000000000 */
[----:B------:R-:W-:Y:S01]  /*4c90*/  VIADD R8, R8, 0x1 ;  /* 0x0000000108087836 */ /* 0x000fe20000000000 */
[----:B------:R-:W-:Y:S01]  /*4ca0*/  @!PT LDS RZ, [RZ] ;  /* 0x00000000fffff984 */ /* 0x000fe20000000800 */
[----:B------:R-:W-:Y:S01]  /*4cb0*/  @!PT LDS RZ, [RZ] ;  /* 0x00000000fffff984 */ /* 0x000fe20000000800 */
[----:B------:R-:W-:Y:S01]  /*4cc0*/  @!PT LDS RZ, [RZ] ;  /* 0x00000000fffff984 */ /* 0x000fe20000000800 */
[----:B------:R-:W-:Y:S01]  /*4cd0*/  @!PT LDS RZ, [RZ] ;  /* 0x00000000fffff984 */ /* 0x000fe20000000800 */
[----:B------:R2:W-:Y:S06]  /*4ce0*/  MEMBAR.ALL.CTA ;  /* 0x0000000000007992 */ /* 0x0005ec0000008000 */
[----:B--2---:R-:W2:Y:S01]  /*4cf0*/  FENCE.VIEW.ASYNC.S ;  /* 0x00000000000073c6 */ /* 0x004ea20000000000 */
[----:B------:R-:W-:-:S04]  /*4d00*/  PRMT R0, RZ, 0x654, R0 ;  /* 0x00000654ff007816 */ /* 0x000fc80000000000 */
[----:B--2---:R2:W-:Y:S01]  /*4d10*/  SYNCS.ARRIVE.TRANS64.RED.A1T0 RZ, [R0+URZ], RZ ;  /* 0x000000ff00ff79a7 */ /* 0x0045e200081004ff */
[----:B-1----:R-:W-:Y:S01]  /*4d20*/  LOP3.LUT P1, RZ, R6, 0x1, RZ, 0xc0, !PT ;  /* 0x0000000106ff7812 */ /* 0x002fe2000782c0ff */
[----:B--2---:R-:W-:-:S12]  /*4d30*/  BRA.U UP3, `(.L_x_97) ;  /* 0x0000000103cc7547 */ /* 0x004fd8000b800000 */
[----:B------:R-:W1:Y:S01]  /*4d40*/  LDCU UR4, c[0x0][0x38c] ;  /* 0x00007180ff0477ac */ /* 0x000e620008000800 */
[----:B------:R-:W-:Y:S02]  /*4d50*/  PLOP3.LUT P2, PT, PT, PT, PT, 0x80, 0x8 ;  /* 0x000000000008781c */ /* 0x000fe40003f4f070 */
[----:B------:R-:W-:Y:S01]  /*4d60*/  SHF.L.U32 R5, R9, 0x1f, RZ ;  /* 0x0000001f09057819 */ /* 0x000fe200000006ff */
[----:B------:R-:W-:Y:S02]  /*4d70*/  ULEA UR19, UR20, UR13, 0x3 ;  /* 0x0000000d14137291 */ /* 0x000fe4000f8e18ff */
[----:B-1----:R-:W-:-:S06]  /*4d80*/  UISETP.GE.AND UP0, UPT, UR4, 0x1, UPT ;  /* 0x000000010400788c */ /* 0x002fcc000bf06270 */
[----:B------:R-:W-:-:S05]  /*4d90*/  PLOP3.LUT P0, PT, PT, PT, UP0, 0x80, 0x8 ;  /* 0x000000000008781c */ /* 0x000fca0003f0f008 */
[----:B------:R-:W-:-:S08]  /*4da0*/  @UP0 ULEA UR4, UR10, UR13, 0x3 ;  /* 0x0000000d0a040291 */ /* 0x000fd0000f8e18ff */
[----:B------:R-:W-:-:S04]  /*4db0*/  @P0 SHF.L.U32 R0, R2, 0x1f, RZ ;  /* 0x0000001f02000819 */ /* 0x000fc800000006ff */
[----:B------:R1:W2:Y:S01]  /*4dc0*/  @P0 SYNCS.PHASECHK.TRANS64.TRYWAIT P2, [UR4], R0 ;  /* 0x00000000ff0005a7 */ /* 0x0002a20008041104 */
[----:B------:R-:W3:Y:S02]  /*4dd0*/  SYNCS.PHASECHK.TRANS64.TRYWAIT P0, [UR19+0x270], R5 ;  /* 0x00027005ff0075a7 */ /* 0x000ee40008001113 */
[----:B-123--:R-:W-:Y:S05]  /*4de0*/  @!P0 BRA `(.L_x_98) ;  /* 0x0000006400008947 */ /* 0x00efea0003800000 */
.L_x_229:
[----:B------:R-:W-:Y:S01]  /*4df0*/  UMOV UR14, UR11 ;  /* 0x0000000b000e7c82 */ /* 0x000fe20008000000 */
[----:B------:R-:W-:Y:S05]  /*4e00*/  BRA.U !UP0, `(.L_x_99) ;  /* 0x0000000108887547 */ /* 0x000fea000b800000 */
[----:B------:R-:W-:Y:S02]  /*4e10*/  UIADD3 UR14, UPT, UPT, UR25, UR11, URZ ;  /* 0x0000000b190e7290 */ /* 0x000fe4000fffe0ff */
[----:B------:R-:W-:Y:S02]  /*4e20*/  ULEA UR15, UR20, UR26, 0x7 ;  /* 0x0000001a140f7291 */ /* 0x000fe4000f8e38ff */
[----:B------:R-:W-:Y:S01]  /*4e30*/  UPLOP3.LUT UP2, UPT, UPT, UPT, UPT, 0x40, 0x4 ;  /* 0x000000000004789c */ /* 0x000fe20003f4e870 */
[----:B------:R-:W-:Y:S01]  /*4e40*/  UMOV UR12, UR21 ;  /* 0x00000015000c7c82 */ /* 0x000fe20008000000 */
[----:B------:R-:W-:-:S09]  /*4e50*/  UMOV UR5, UR10 ;  /* 0x0000000a00057c82 */ /* 0x000fd20008000000 */
.L_x_102:
[----:B--2---:R-:W-:Y:S01]  /*4e60*/  ULEA UR6, UR5, UR13, 0x3 ;  /* 0x0000000d05067291 */ /* 0x004fe2000f8e18ff */
[----:B---3--:R-:W-:Y:S11]  /*4e70*/  @P2 BRA `(.L_x_100) ;  /* 0x00000000000c2947 */ /* 0x008ff60003800000 */
[----:B-1----:R-:W-:Y:S04]  /*4e80*/  SHF.L.U32 R5, R2, 0x1f, RZ ;  /* 0x0000001f02057819 */ /* 0x002fe800000006ff */
[----:B------:R-:W1:Y:S02]  /*4e90*/  SYNCS.PHASECHK.TRANS64.TRYWAIT P0, [UR6], R5 ;  /* 0x00000005ff0075a7 */ /* 0x000e640008001106 */
[----:B-1----:R-:W-:Y:S05]  /*4ea0*/  @!P0 BRA `(.L_x_101) ;  /* 0x0000006000e88947 */ /* 0x002fea0003800000 */
.L_x_100:
[----:B------:R-:W-:Y:S01]  /*4eb0*/  UISETP.NE.AND UP0, UPT, UR12, 0x1, UPT ;  /* 0x000000010c00788c */ /* 0x000fe2000bf05270 */
[----:B------:R-:W-:Y:S01]  /*4ec0*/  PLOP3.LUT P2, PT, PT, PT, PT, 0x80, 0x8 ;  /* 0x000000000008781c */ /* 0x000fe20003f4f070 */
[----:B------:R-:W-:Y:S02]  /*4ed0*/  UIADD3 UR4, UPT, UPT, UR5, 0x1, URZ ;  /* 0x0000000105047890 */ /* 0x000fe4000fffe0ff */
[----:B------:R-:W-:Y:S02]  /*4ee0*/  ULEA UR8, UR5, UR18, 0x7 ;  /* 0x0000001205087291 */ /* 0x000fe4000f8e38ff */
[----:B------:R-:W-:Y:S01]  /*4ef0*/  UISETP.NE.AND UP1, UPT, UR4, 0x20, UPT ;  /* 0x000000200400788c */ /* 0x000fe2000bf25270 */
[----:B------:R-:W-:Y:S01]  /*4f00*/  PLOP3.LUT P0, PT, PT, PT, UP0, 0x80, 0x8 ;  /* 0x000000000008781c */ /* 0x000fe20003f0f008 */
[----:B------:R-:W-:Y:S02]  /*4f10*/  UIADD3 UR11, UPT, UPT, UR11, 0x1, URZ ;  /* 0x000000010b0b7890 */ /* 0x000fe4000fffe0ff */
[----:B------:R-:W-:Y:S02]  /*4f20*/  USEL UR7, URZ, 0x1, UP1 ;  /* 0x00000001ff077887 */ /* 0x000fe40008800000 */
[----:B------:R-:W-:Y:S01]  /*4f30*/  USEL UR10, UR4, URZ, UP1 ;  /* 0x000000ff040a7287 */ /* 0x000fe20008800000 */
[----:B------:R-:W-:Y:S01]  /*4f40*/  UMOV UR9, 0xc0004010 ;  /* 0xc000401000097882 */ /* 0x000fe20000000000 */
[----:B------:R-:W-:Y:S02]  /*4f50*/  UIADD3 UR12, UPT, UPT, UR12, -0x1, URZ ;  /* 0xffffffff0c0c7890 */ /* 0x000fe4000fffe0ff */
[----:B------:R-:W-:Y:S01]  /*4f60*/  LOP3.LUT R2, R2, UR7, RZ, 0x3c, !PT ;  /* 0x0000000702027c12 */ /* 0x000fe2000f8e3cff */
[----:B------:R-:W-:Y:S01]  /*4f70*/  @UP0 ULEA UR4, UR10, UR13, 0x3 ;  /* 0x0000000d0a040291 */ /* 0x000fe2000f8e18ff */
[----:B------:R-:W-:Y:S02]  /*4f80*/  UMOV UR7, 0xc0004010 ;  /* 0xc000401000077882 */ /* 0x000fe40000000000 */
[----:B-1----:R-:W-:Y:S01]  /*4f90*/  @P0 SHF.L.U32 R0, R2, 0x1f, RZ ;  /* 0x0000001f02000819 */ /* 0x002fe200000006ff */
[----:B------:R-:W-:Y:S05]  /*4fa0*/  UISETP.NE.AND UP0, UPT, UR11, UR14, UPT ;  /* 0x0000000e0b00728c */ /* 0x000fea000bf05270 */
[----:B------:R2:W3:Y:S01]  /*4fb0*/  @P0 SYNCS.PHASECHK.TRANS64.TRYWAIT P2, [UR4], R0 ;  /* 0x00000000ff0005a7 */ /* 0x0004e20008041104 */
[----:B------:R-:W-:Y:S02]  /*4fc0*/  UIADD3 UR4, UPT, UPT, UR6, 0x100, URZ ;  /* 0x0000010006047890 */ /* 0x000fe4000fffe0ff */
[----:B------:R-:W-:Y:S03]  /*4fd0*/  ULEA UR6, UR5, UR17, 0x8 ;  /* 0x0000001105067291 */ /* 0x000fe6000f8e40ff */
[----:B------:R-:W-:Y:S06]  /*4fe0*/  UMOV UR5, UR10 ;  /* 0x0000000a00057c82 */ /* 0x000fec0008000000 */
[----:B------:R2:W-:Y:S01]  /*4ff0*/  UTCQMMA.2CTA gdesc[UR6], gdesc[UR8], tmem[UR15], tmem[UR22], idesc[UR23], UP2 ;  /* 0x00ff1608060075ea */ /* 0x0005e2000920030f */
[----:B------:R-:W-:Y:S01]  /*5000*/  UPLOP3.LUT UP2, UPT, UPT, UPT, UPT, 0x80, 0x8 ;  /* 0x000000000008789c */ /* 0x000fe20003f4f070 */
[----:B------:R2:W-:Y:S01]  /*5010*/  UTCBAR.2CTA.MULTICAST [UR4], URZ, UR16 ;  /* 0x000000ff040073e9 */ /* 0x0005e20008200810 */
[----:B------:R-:W-:Y:S09]  /*5020*/  BRA.U UP0, `(.L_x_102) ;  /* 0xfffffffd008c7547 */ /* 0x000ff2000b83ffff */
.L_x_99:
[----:B--2---:R-:W-:Y:S01]  /*5030*/  UIADD3 UR4, UPT, UPT, UR19, 0x250, URZ ;  /* 0x0000025013047890 */ /* 0x004fe2000fffe0ff */
[----:B------:R-:W-:-:S08]  /*5040*/  UMOV UR11, UR14 ;  /* 0x0000000e000b7c82 */ /* 0x000fd00008000000 */
[----:B------:R2:W-:Y:S01]  /*5050*/  UTCBAR.2CTA.MULTICAST [UR4], URZ, UR24 ;  /* 0x000000ff040073e9 */ /* 0x0005e20008200818 */
[----:B------:R-:W-:Y:S02]  /*5060*/  NOP ;  /* 0x0000000000007918 */ /* 0x000fe40000000000 */
.L_x_97:
[----:B--2---:R-:W-:Y:S01]  /*5070*/  UIADD3 UR4, UPT, UPT, UR20, 0x1, URZ ;  /* 0x0000000114047890 */ /* 0x004fe2000fffe0ff */
[----:B------:R-:W-:-:S03]  /*5080*/  ISETP.NE.AND P0, PT, R8, 0x2, PT ;  /* 0x000000020800780c */ /* 0x000fc60003f05270 */
[----:B------:R-:W-:Y:S01]  /*5090*/  UISETP.NE.AND UP0, UPT, UR4, 0x4, UPT ;  /* 0x000000040400788c */ /* 0x000fe2000bf05270 */
[----:B-1----:R-:W-:Y:S02]  /*50a0*/  SEL R0, RZ, 0x1, P0 ;  /* 0x00000001ff007807 */ /* 0x002fe40000000000 */
[----:B------:R-:W-:Y:S01]  /*50b0*/  SEL R8, R8, RZ, P0 ;  /* 0x000000ff08087207 */ /* 0x000fe20000000000 */
[----:B------:R-:W-:Y:S01]  /*50c0*/  USEL UR5, URZ, 0x1, UP0 ;  /* 0x00000001ff057887 */ /* 0x000fe20008000000 */
[----:B------:R-:W-:Y:S01]  /*50d0*/  LOP3.LUT R3, R3, R0, RZ, 0x3c, !PT ;  /* 0x0000000003037212 */ /* 0x000fe200078e3cff */
[----:B------:R-:W-:-:S04]  /*50e0*/  USEL UR20, UR4, URZ, UP0 ;  /* 0x000000ff04147287 */ /* 0x000fc80008000000 */
[----:B------:R-:W-:Y:S01]  /*50f0*/  LOP3.LUT R9, R9, UR5, RZ, 0x3c, !PT ;  /* 0x0000000509097c12 */ /* 0x000fe2000f8e3cff */
[----:B------:R-:W-:Y:S07]  /*5100*/  @P1 BRA `(.L_x_103) ;  /* 0xfffffff800c41947 */ /* 0x000fee000383ffff */
[----:B------:R-:W1:Y:S01]  /*5110*/  S2UR UR8, SR_CgaCtaId ;  /* 0x00000000000879c3 */ /* 0x000e620000008800 */
[----:B------:R-:W-:Y:S01]  /*5120*/  ELECT P0, URZ, PT ;  /* 0x0000000000ff782f */ /* 0x000fe20003800000 */
[----:B------:R-:W-:Y:S01]  /*5130*/  HFMA2 R0, -RZ, RZ, 0, 5.9604644775390625e-08 ;  /* 0x00000001ff007431 */ /* 0x000fe200000001ff */
[----:B------:R-:W-:-:S05]  /*5140*/  UMOV UR4, 0x40 ;  /* 0x0000004000047882 */ /* 0x000fca0000000000 */
[----:B------:R-:W-:Y:S01]  /*5150*/  UVIRTCOUNT.DEALLOC.SMPOOL 0x80 ;  /* 0x000000800000784c */ /* 0x000fe20000000000 */
[----:B------:R-:W-:Y:S02]  /*5160*/  UISETP.NE.AND UP1, UPT, UR34, URZ, UPT ;  /* 0x000000ff2200728c */ /* 0x000fe4000bf25270 */
[----:B-1----:R-:W-:-:S09]  /*5170*/  ULEA UR8, UR8, UR4, 0x18 ;  /* 0x0000000408087291 */ /* 0x002fd2000f8ec0ff */
[----:B------:R1:W-:Y:S01]  /*5180*/  @P0 STS.U8 [UR8+0x1c], R0 ;  /* 0x00001c00ff000988 */ /* 0x0003e20008000008 */
[----:B------:R-:W-:Y:S05]  /*5190*/  BRA.U UP1, `(.L_x_104) ;  /* 0x0000000101a07547 */ /* 0x000fea000b800000 */
[----:B------:R-:W-:Y:S01]  /*51a0*/  UIADD3 UR7, UPT, UPT, UR13, 0x270, URZ ;  /* 0x000002700d077890 */ /* 0x000fe2000fffe0ff */
[----:B------:R-:W-:-:S03]  /*51b0*/  SHF.L.U32 R3, R9, 0x1f, RZ ;  /* 0x0000001f09037819 */ /* 0x000fc600000006ff */
[----:B------:R-:W-:-:S09]  /*51c0*/  ULEA UR4, UR20, UR7, 0x3 ;  /* 0x0000000714047291 */ /* 0x000fd2000f8e18ff */
[----:B------:R-:W2:Y:S02]  /*51d0*/  SYNCS.PHASECHK.TRANS64.TRYWAIT P0, [UR4], R3 ;  /* 0x00000003ff0075a7 */ /* 0x000ea40008001104 */
[----:B--2---:R-:W-:Y:S05]  /*51e0*/  @!P0 BRA `(.L_x_105) ;  /* 0x0000006000308947 */ /* 0x004fea0003800000 */
.L_x_232:
        /* <DEDUP_REMOVED lines=9> */
.L_x_234:
        /* <DEDUP_REMOVED lines=9> */
.L_x_236:
[----:B------:R-:W-:-:S04]  /*5310*/  UIADD3 UR4, UPT, UPT, UR4, 0x1, URZ ;  /* 0x0000000104047890 */ /* 0x000fc8000fffe0ff */
[----:B------:R-:W-:-:S04]  /*5320*/  UISETP.NE.AND UP0, UPT, UR4, 0x4, UPT ;  /* 0x000000040400788c */ /* 0x000fc8000bf05270 */
[----:B------:R-:W-:Y:S02]  /*5330*/  USEL UR5, URZ, 0x1, UP0 ;  /* 0x00000001ff057887 */ /* 0x000fe40008000000 */
[----:B------:R-:W-:-:S04]  /*5340*/  USEL UR4, UR4, URZ, UP0 ;  /* 0x000000ff04047287 */ /* 0x000fc80008000000 */
[----:B------:R-:W-:Y:S01]  /*5350*/  ULEA UR4, UR4, UR7, 0x3 ;  /* 0x0000000704047291 */ /* 0x000fe2000f8e18ff */
[----:B-1----:R-:W-:-:S04]  /*5360*/  LOP3.LUT R3, R2, UR5, RZ, 0x3c, !PT ;  /* 0x0000000502037c12 */ /* 0x002fc8000f8e3cff */
[----:B------:R-:W-:Y:S01]  /*5370*/  SHF.L.U32 R3, R3, 0x1f, RZ ;  /* 0x0000001f03037819 */ /* 0x000fe200000006ff */
[----:B------:R-:W-:-:S04]  /*5380*/  IMAD.U32 R0, RZ, RZ, UR4 ;  /* 0x00000004ff007e24 */ /* 0x000fc8000f8e00ff */
[----:B------:R1:W2:Y:S03]  /*5390*/  SYNCS.PHASECHK.TRANS64.TRYWAIT P0, [R0+URZ], R3 ;  /* 0x00000003000075a7 */ /* 0x0002a600080011ff */
[----:B--2---:R-:W-:Y:S05]  /*53a0*/  @!P0 NANOSLEEP.SYNCS 0x989680 ;  /* 0x009896800000895d */ /* 0x004fea0003900000 */
[----:B------:R-:W2:Y:S02]  /*53b0*/  @!P0 SYNCS.PHASECHK.TRANS64 P0, [R0+URZ], R3 ;  /* 0x00000003000085a7 */ /* 0x000ea400080010ff */
[----:B--2---:R-:W-:Y:S05]  /*53c0*/  @P0 BRA `(.L_x_108) ;  /* 0x0000000000200947 */ /* 0x004fea0003800000 */
.L_x_109:
[----:B--2---:R2:W4:Y:S02]  /*53d0*/  SYNCS.PHASECHK.TRANS64.TRYWAIT P0, [R0+URZ], R3 ;  /* 0x00000003000075a7 */ /* 0x00452400080011ff */
[----:B----4-:R-:W-:Y:S05]  /*53e0*/  @!P0 NANOSLEEP.SYNCS 0x989680 ;  /* 0x009896800000895d */ /* 0x010fea0003900000 */
[----:B------:R-:W4:Y:S02]  /*53f0*/  @!P0 SYNCS.PHASECHK.TRANS64 P0, [R0+URZ], R3 ;  /* 0x00000003000085a7 */ /* 0x000f2400080010ff */
[----:B----4-:R-:W-:Y:S05]  /*5400*/  @!P0 BRA `(.L_x_109) ;  /* 0xfffffffc00f08947 */ /* 0x010fea000383ffff */
[----:B------:R-:W-:Y:S05]  /*5410*/  BRA `(.L_x_108) ;  /* 0x00000000000c7947 */ /* 0x000fea0003800000 */
.L_x_104:
[----:B------:R-:W-:-:S04]  /*5420*/  UIADD3 UR4, UPT, UPT, UR13, 0x2b0, URZ ;  /* 0x000002b00d047890 */ /* 0x000fc8000fffe0ff */
[----:B------:R-:W-:-:S09]  /*5430*/  UPRMT UR4, UR29, 0x654, UR4 ;  /* 0x000006541d047896 */ /* 0x000fd20008000004 */
[----:B------:R-:W-:Y:S03]  /*5440*/  SYNCS.ARRIVE.TRANS64.RED.A1T0 RZ, [UR4], RZ ;  /* 0x000000ffffff79a7 */ /* 0x000fe60008100404 */
.L_x_108:
[----:B-12---:R-:W-:Y:S01]  /*5450*/  SHF.L.U32 R3, RZ, 0x1f, RZ ;  /* 0x0000001fff037819 */ /* 0x006fe200000006ff */
[----:B------:R-:W-:Y:S01]  /*5460*/  UIADD3 UR4, UPT, UPT, UR13, 0x2b0, URZ ;  /* 0x000002b00d047890 */ /* 0x000fe2000fffe0ff */
[----:B------:R-:W-:Y:S02]  /*5470*/  PLOP3.LUT P0, PT, PT, PT, UP1, 0x80, 0x8 ;  /* 0x000000000008781c */ /* 0x000fe40003f0f018 */
[----:B------:R-:W1:Y:S02]  /*5480*/  SYNCS.PHASECHK.TRANS64.TRYWAIT P1, [UR13+0x2b0], R3 ;  /* 0x0002b003ff0075a7 */ /* 0x000e64000802110d */
[----:B-1----:R-:W-:Y:S09]  /*5490*/  @!P1 BRA `(.L_x_110) ;  /* 0x0000005c00cc9947 */ /* 0x002ff20003800000 */
.L_x_238:
[----:B------:R-:W-:Y:S01]  /*54a0*/  @!UP1 UPRMT UR4, UR29, 0x654, UR4 ;  /* 0x000006541d049896 */ /* 0x000fe20008000004 */
[----:B------:R-:W-:Y:S01]  /*54b0*/  UMOV UR5, 0xffff ;  /* 0x0000ffff00057882 */ /* 0x000fe20000000000 */
[----:B------:R-:W-:-:S07]  /*54c0*/  UMOV UR6, 0x1 ;  /* 0x0000000100067882 */ /* 0x000fce0000000000 */
[----:B------:R-:W-:Y:S01]  /*54d0*/  @!P0 SYNCS.ARRIVE.TRANS64.RED.A1T0 RZ, [UR4], RZ ;  /* 0x000000ffffff89a7 */ /* 0x000fe20008100404 */
[----:B------:R-:W-:Y:S01]  /*54e0*/  NOP ;  /* 0x0000000000007918 */ /* 0x000fe20000000000 */
[----:B-1----:R-:W1:Y:S01]  /*54f0*/  LDS R0, [UR8+0x14] ;  /* 0x00001408ff007984 */ /* 0x002e620008000800 */
[----:B------:R-:W-:-:S04]  /*5500*/  ULOP3.LUT UR4, UR26, 0xffff, URZ, 0xc0, !UPT ;  /* 0x0000ffff1a047892 */ /* 0x000fc8000f8ec0ff */
[----:B------:R-:W-:-:S04]  /*5510*/  USHF.R.U32.HI UR4, URZ, 0x5, UR4 ;  /* 0x00000005ff047899 */ /* 0x000fc80008011604 */
[----:B------:R-:W-:Y:S02]  /*5520*/  USHF.L.U32 UR5, UR5, UR4, URZ ;  /* 0x0000000405057299 */ /* 0x000fe400080006ff */
[----:B------:R-:W-:-:S04]  /*5530*/  USHF.L.U32 UR4, UR6, UR4, URZ ;  /* 0x0000000406047299 */ /* 0x000fc800080006ff */
[----:B-1----:R-:W-:-:S04]  /*5540*/  LOP3.LUT R0, R0, UR5, RZ, 0xc0, !PT ;  /* 0x0000000500007c12 */ /* 0x002fc8000f8ec0ff */
[----:B------:R-:W-:-:S13]  /*5550*/  ISETP.NE.AND P0, PT, R0, UR5, PT ;  /* 0x0000000500007c0c */ /* 0x000fda000bf05270 */
[----:B------:R-:W-:Y:S05]  /*5560*/  @P0 BRA `(.L_x_111) ;  /* 0x0000000000580947 */ /* 0x000fea0003800000 */
[----:B------:R-:W1:Y:S02]  /*5570*/  LDS R0, [UR8+0x18] ;  /* 0x00001808ff007984 */ /* 0x000e640008000800 */
[----:B-1----:R-:W-:-:S04]  /*5580*/  LOP3.LUT R0, R0, UR4, RZ, 0xc0, !PT ;  /* 0x0000000400007c12 */ /* 0x002fc8000f8ec0ff */
[----:B------:R-:W-:-:S13]  /*5590*/  ISETP.NE.AND P0, PT, R0, UR4, PT ;  /* 0x0000000400007c0c */ /* 0x000fda000bf05270 */
[----:B------:R-:W-:Y:S05]  /*55a0*/  @P0 BRA `(.L_x_112) ;  /* 0x00000000003c0947 */ /* 0x000fea0003800000 */
[----:B------:R-:W1:Y:S01]  /*55b0*/  S2R R2, SR_LANEID ;  /* 0x0000000000027919 */ /* 0x000e620000000000 */
[----:B------:R-:W-:Y:S01]  /*55c0*/  ULOP3.LUT UR5, URZ, UR5, URZ, 0x33, !UPT ;  /* 0x00000005ff057292 */ /* 0x000fe2000f8e33ff */
[----:B------:R-:W-:Y:S01]  /*55d0*/  LOP3.LUT R4, RZ, UR4, RZ, 0x33, !PT ;  /* 0x00000004ff047c12 */ /* 0x000fe2000f8e33ff */
[----:B------:R-:W-:Y:S02]  /*55e0*/  VOTEU.ANY UR4, UPT, PT ;  /* 0x0000000000047886 */ /* 0x000fe400038e0100 */
[----:B------:R-:W-:Y:S01]  /*55f0*/  UFLO.U32 UR4, UR4 ;  /* 0x00000004000472bd */ /* 0x000fe200080e0000 */
[----:B------:R-:W2:Y:S01]  /*5600*/  REDUX UR6, R4 ;  /* 0x00000000040673c4 */ /* 0x000ea20000000000 */
[----:B------:R-:W-:-:S06]  /*5610*/  IMAD.U32 R0, RZ, RZ, UR5 ;  /* 0x00000005ff007e24 */ /* 0x000fcc000f8e00ff */
[----:B------:R4:W-:Y:S01]  /*5620*/  UTCATOMSWS.AND URZ, UR5 ;  /* 0x0000000500ff79e3 */ /* 0x0009e20008000000 */
[----:B------:R-:W3:Y:S01]  /*5630*/  REDUX UR7, R0 ;  /* 0x00000000000773c4 */ /* 0x000ee20000000000 */
[----:B-1----:R-:W-:Y:S01]  /*5640*/  ISETP.EQ.U32.AND P0, PT, R2, UR4, PT ;  /* 0x0000000402007c0c */ /* 0x002fe2000bf02070 */
[----:B--2---:R-:W-:Y:S01]  /*5650*/  IMAD.U32 R2, RZ, RZ, UR6 ;  /* 0x00000006ff027e24 */ /* 0x004fe2000f8e00ff */
[----:B---3--:R-:W-:-:S11]  /*5660*/  MOV R3, UR7 ;  /* 0x0000000700037c02 */ /* 0x008fd60008000f00 */
[----:B------:R4:W-:Y:S04]  /*5670*/  @P0 ATOMS.AND RZ, [UR8+0x14], R3 ;  /* 0x00001403ffff098c */ /* 0x0009e8000a800008 */
[----:B------:R4:W-:Y:S01]  /*5680*/  @P0 ATOMS.AND RZ, [UR8+0x18], R2 ;  /* 0x00001802ffff098c */ /* 0x0009e2000a800008 */
[----:B------:R-:W-:Y:S05]  /*5690*/  BRA `(.L_x_113) ;  /* 0x0000000000147947 */ /* 0x000fea0003800000 */
.L_x_112:
[----:B------:R-:W-:Y:S02]  /*56a0*/  MOV R2, 0x56c0 ;  /* 0x000056c000027802 */ /* 0x000fe40000000f00 */
[----:B---3-5:R-:W-:Y:S05]  /*56b0*/  CALL.REL.NOINC `($__internal_0_$__cuda_sm10x_tcgen05_guardrail_trap_col_being_dealloced_not_returned_by_alloc) ;  /* 0x0000006000207944 */ /* 0x028fea0003c00000 */
[----:B------:R-:W-:Y:S05]  /*56c0*/  BRA `(.L_x_113) ;  /* 0x0000000000087947 */ /* 0x000fea0003800000 */
.L_x_111:
[----:B------:R-:W-:Y:S02]  /*56d0*/  MOV R2, 0x56f0 ;  /* 0x000056f000027802 */ /* 0x000fe40000000f00 */
[----:B---3-5:R-:W-:Y:S05]  /*56e0*/  CALL.REL.NOINC `($__internal_2_$__cuda_sm10x_tcgen05_guardrail_trap_unallocated_columns_being_dealloced) ;  /* 0x00000060002c7944 */ /* 0x028fea0003c00000 */
.L_x_113:
[----:B------:R-:W-:Y:S01]  /*56f0*/  NOP ;  /* 0x0000000000007918 */ /* 0x000fe20000000000 */
[----:B----4-:R-:W-:Y:S05]  /*5700*/  EXIT ;  /* 0x000000000000794d */ /* 0x010fea0003800000 */
.L_x_84:
[----:B------:R-:W-:-:S09]  /*5710*/  UISETP.NE.OR UP0, UPT, UR21, 0x3, !UP5 ;  /* 0x000000031500788c */ /* 0x000fd2000ef05670 */
[----:B------:R-:W-:Y:S05]  /*5720*/  BRA.U UP0, `(.L_x_114) ;  /* 0x0000000d007c7547 */ /* 0x000fea000b800000 */
[----:B------:R-:W2:Y:S01]  /*5730*/  LDCU UR32, c[0x0][0x370] ;  /* 0x00006e00ff2077ac */ /* 0x000ea20008000800 */
[----:B------:R-:W3:Y:S01]  /*5740*/  LDC.64 R16, c[0x0][0x348] ;  /* 0x0000d200ff107b82 */ /* 0x000ee20000000a00 */
[----:B------:R-:W-:Y:S02]  /*5750*/  HFMA2 R13, -RZ, RZ, 0, 0 ;  /* 0x00000000ff0d7431 */ /* 0x000fe400000001ff */
[----:B------:R-:W-:Y:S01]  /*5760*/  IMAD.MOV.U32 R15, RZ, RZ, 0x1 ;  /* 0x00000001ff0f7424 */ /* 0x000fe200078e00ff */
[----:B------:R-:W2:Y:S01]  /*5770*/  LDCU.128 UR28, c[0x0][0xb10] ;  /* 0x00016200ff1c77ac */ /* 0x000ea20008000c00 */
[----:B------:R-:W-:Y:S01]  /*5780*/  IMAD.MOV.U32 R14, RZ, RZ, RZ ;  /* 0x000000ffff0e7224 */ /* 0x000fe200078e00ff */
[----:B------:R-:W-:Y:S01]  /*5790*/  MOV R7, 0x2000 ;  /* 0x0000200000077802 */ /* 0x000fe20000000f00 */
[----:B------:R-:W4:Y:S01]  /*57a0*/  LDCU UR27, c[0x0][0x374] ;  /* 0x00006e80ff1b77ac */ /* 0x000f220008000800 */
[----:B------:R-:W1:Y:S01]  /*57b0*/  LDC.64 R2, c[0x0][0x888] ;  /* 0x00022200ff027b82 */ /* 0x000e620000000a00 */
[----:B------:R-:W4:Y:S01]  /*57c0*/  LDCU UR15, c[0x0][0xb0c] ;  /* 0x00016180ff0f77ac */ /* 0x000f220008000800 */
[----:B------:R-:W3:Y:S06]  /*57d0*/  LDCU UR39, c[0x0][0xb20] ;  /* 0x00016400ff2777ac */ /* 0x000eec0008000800 */
[----:B------:R-:W1:Y:S01]  /*57e0*/  LDC.64 R4, c[0x0][0x890] ;  /* 0x00022400ff047b82 */ /* 0x000e620000000a00 */
[----:B------:R-:W3:Y:S01]  /*57f0*/  LDCU UR4, c[0x0][0xb30] ;  /* 0x00016600ff0477ac */ /* 0x000ee20008000800 */
[----:B------:R-:W-:Y:S01]  /*5800*/  UMOV UR21, 0x400 ;  /* 0x0000040000157882 */ /* 0x000fe20000000000 */
[----:B--2---:R-:W-:-:S02]  /*5810*/  UIMAD.WIDE.U32 UR6, UR32, UR28, URZ ;  /* 0x0000001c200672a5 */ /* 0x004fc4000f8e00ff */
[----:B----4-:R-:W-:Y:S02]  /*5820*/  UIMAD.WIDE.U32 UR8, UR27, UR31, URZ ;  /* 0x0000001f1b0872a5 */ /* 0x010fe4000f8e00ff */
[----:B------:R-:W-:Y:S02]  /*5830*/  ULEA UR21, UR50, UR21, 0x18 ;  /* 0x0000001532157291 */ /* 0x000fe4000f8ec0ff */
[----:B------:R-:W-:Y:S02]  /*5840*/  UPLOP3.LUT UP3, UPT, UPT, UPT, UPT, 0x40, 0x4 ;  /* 0x000000000004789c */ /* 0x000fe40003f6e870 */
[----:B------:R-:W-:Y:S02]  /*5850*/  UIADD3 UR33, UPT, UPT, UR21, 0x208, URZ ;  /* 0x0000020815217890 */ /* 0x000fe4000fffe0ff */
[----:B------:R-:W-:Y:S01]  /*5860*/  UIADD3 UR17, UPT, UPT, UR21, 0x200, URZ ;  /* 0x0000020015117890 */ /* 0x000fe2000fffe0ff */
[----:B------:R-:W-:Y:S01]  /*5870*/  UMOV UR6, UR7 ;  /* 0x0000000700067c82 */ /* 0x000fe20008000000 */
[----:B------:R-:W-:Y:S01]  /*5880*/  UMOV UR35, UR9 ;  /* 0x0000000900237c82 */ /* 0x000fe20008000000 */
[----:B------:R-:W-:-:S02]  /*5890*/  UISETP.GE.AND UP0, UPT, UR42, 0x1, UPT ;  /* 0x000000012a00788c */ /* 0x000fc4000bf06270 */
[----:B------:R-:W-:Y:S01]  /*58a0*/  UISETP.NE.AND UP4, UPT, UR42, 0x1, UPT ;  /* 0x000000012a00788c */ /* 0x000fe2000bf85270 */
[----:B------:R-:W2:Y:S01]  /*58b0*/  LDCU.64 UR22, c[0x0][0xb28] ;  /* 0x00016500ff1677ac */ /* 0x000ea20008000a00 */
[----:B------:R-:W-:Y:S02]  /*58c0*/  UISETP.NE.AND UP6, UPT, UR15, 0x1, UPT ;  /* 0x000000010f00788c */ /* 0x000fe4000bfc5270 */
[----:B------:R-:W-:Y:S02]  /*58d0*/  UISETP.NE.AND UP5, UPT, UR30, 0x1, UPT ;  /* 0x000000011e00788c */ /* 0x000fe4000bfa5270 */
[----:B------:R-:W-:Y:S02]  /*58e0*/  UPRMT UR33, UR50, 0x654, UR33 ;  /* 0x0000065432217896 */ /* 0x000fe40008000021 */
[----:B------:R-:W-:Y:S02]  /*58f0*/  USHF.R.U32.HI UR37, URZ, UR29, UR6 ;  /* 0x0000001dff257299 */ /* 0x000fe40008011606 */
[----:B------:R-:W-:-:S02]  /*5900*/  UPRMT UR34, UR50, 0x654, UR17 ;  /* 0x0000065432227896 */ /* 0x000fc40008000011 */
[----:B---3--:R-:W-:Y:S02]  /*5910*/  USHF.R.U32.HI UR35, URZ, UR39, UR35 ;  /* 0x00000027ff237299 */ /* 0x008fe40008011623 */
[----:B------:R-:W-:-:S11]  /*5920*/  UISETP.NE.AND UP2, UPT, UR4, 0x1, UPT ;  /* 0x000000010400788c */ /* 0x000fd6000bf45270 */
.L_x_123:
[C---:B------:R-:W-:Y:S02]  /*5930*/  LEA R12, R14.reuse, UR21, 0x3 ;  /* 0x000000150e0c7c11 */ /* 0x040fe4000f8e18ff */
[----:B------:R-:W-:Y:S02]  /*5940*/  SHF.L.U32 R9, R13, 0x1f, RZ ;  /* 0x0000001f0d097819 */ /* 0x000fe400000006ff */
[----:B------:R-:W-:Y:S02]  /*5950*/  LEA R10, R14, UR21, 0x4 ;  /* 0x000000150e0a7c11 */ /* 0x000fe4000f8e20ff */
[----:B---3--:R-:W3:Y:S02]  /*5960*/  SYNCS.PHASECHK.TRANS64.TRYWAIT P0, [R12+URZ+0x230], R9 ;  /* 0x000230090c0075a7 */ /* 0x008ee400080011ff */
[----:B---3--:R-:W-:Y:S05]  /*5970*/  @!P0 BRA `(.L_x_115) ;  /* 0x0000005800ac8947 */ /* 0x008fea0003800000 */
.L_x_239:
[----:B---3--:R-:W3:Y:S01]  /*5980*/  LDS.128 R8, [R10+0x2c0] ;  /* 0x0002c0000a087984 */ /* 0x008ee20000000c00 */
[----:B------:R-:W-:Y:S01]  /*5990*/  UISETP.GE.AND UP0, UPT, UR42, 0x1, UPT ;  /* 0x000000012a00788c */ /* 0x000fe2000bf06270 */
[----:B------:R-:W-:Y:S01]  /*59a0*/  @!PT LDS RZ, [RZ] ;  /* 0x00000000fffff984 */ /* 0x000fe20000000800 */
[----:B------:R-:W-:Y:S01]  /*59b0*/  @!PT LDS RZ, [RZ] ;  /* 0x00000000fffff984 */ /* 0x000fe20000000800 */
[----:B------:R-:W-:Y:S01]  /*59c0*/  @!PT LDS RZ, [RZ] ;  /* 0x00000000fffff984 */ /* 0x000fe20000000800 */
[----:B------:R-:W-:Y:S01]  /*59d0*/  @!PT LDS RZ, [RZ] ;  /* 0x00000000fffff984 */ /* 0x000fe20000000800 */
[----:B------:R4:W-:Y:S06]  /*59e0*/  MEMBAR.ALL.CTA ;  /* 0x0000000000007992 */ /* 0x0009ec0000008000 */
[----:B----4-:R-:W4:Y:S01]  /*59f0*/  FENCE.VIEW.ASYNC.S ;  /* 0x00000000000073c6 */ /* 0x010f220000000000 */
[----:B---3--:R-:W-:Y:S11]  /*5a00*/  LOP3.LUT P0, RZ, R10, 0x1, RZ, 0xc0, !PT ;  /* 0x000000010aff7812 */ /* 0x008ff6000780c0ff */
[----:B------:R-:W-:Y:S02]  /*5a10*/  @!UPT UIADD3 URZ, UPT, UPT, URZ, URZ, URZ ;  /* 0x000000fffffff290 */ /* 0x000fe4000fffe0ff */
[----:B----4-:R-:W-:Y:S01]  /*5a20*/  VOTEU.ANY UP1, P0 ;  /* 0x0000000000ff7886 */ /* 0x010fe20000020100 */
[----:B------:R-:W-:Y:S11]  /*5a30*/  PLOP3.LUT P0, PT, PT, PT, UP1, 0x80, 0x8 ;  /* 0x000000000008781c */ /* 0x000ff60003f0f018 */
[----:B------:R-:W-:Y:S02]  /*5a40*/  @!UPT UIADD3 URZ, UPT, UPT, URZ, URZ, URZ ;  /* 0x000000fffffff290 */ /* 0x000fe4000fffe0ff */
[----:B------:R-:W-:Y:S02]  /*5a50*/  @P0 SHF.R.U32.HI R0, RZ, 0x10, R9 ;  /* 0x00000010ff000819 */ /* 0x000fe40000011609 */
[----:B------:R-:W-:Y:S02]  /*5a60*/  @P0 MOV R6, R8 ;  /* 0x0000000800060202 */ /* 0x000fe40000000f00 */
[----:B------:R-:W-:Y:S01]  /*5a70*/  @P0 R2UR UR4, R0 ;  /* 0x00000000000402ca */ /* 0x000fe200000e0000 */
[----:B------:R-:W-:Y:S01]  /*5a80*/  VIADD R0, R12, 0x240 ;  /* 0x000002400c007836 */ /* 0x000fe20000000000 */
[----:B------:R-:W-:Y:S02]  /*5a90*/  @P0 LOP3.LUT R8, R9, 0xffff, RZ, 0xc0, !PT ;  /* 0x0000ffff09080812 */ /* 0x000fe400078ec0ff */
[----:B------:R-:W-:Y:S02]  /*5aa0*/  @P0 R2UR UR6, R6 ;  /* 0x00000000060602ca */ /* 0x000fe400000e0000 */
[----:B------:R-:W-:Y:S02]  /*5ab0*/  PRMT R0, RZ, 0x654, R0 ;  /* 0x00000654ff007816 */ /* 0x000fe40000000000 */
[----:B------:R-:W-:Y:S02]  /*5ac0*/  @P0 R2UR UR5, R8 ;  /* 0x00000000080502ca */ /* 0x000fe400000e0000 */
[----:B------:R3:W-:Y:S03]  /*5ad0*/  SYNCS.ARRIVE.TRANS64.RED.A1T0 RZ, [R0+URZ], RZ ;  /* 0x000000ff00ff79a7 */ /* 0x0007e600081004ff */
[----:B------:R-:W-:Y:S04]  /*5ae0*/  @UP1 UMOV UR26, UR4 ;  /* 0x00000004001a1c82 */ /* 0x000fe80008000000 */
[----:B------:R-:W-:Y:S04]  /*5af0*/  @UP1 UMOV UR14, UR6 ;  /* 0x00000006000e1c82 */ /* 0x000fe80008000000 */
[----:B------:R-:W-:Y:S01]  /*5b00*/  @UP1 UMOV UR13, UR5 ;  /* 0x00000005000d1c82 */ /* 0x000fe20008000000 */
[----:B------:R-:W-:Y:S05]  /*5b10*/  BRA.U !UP0, `(.L_x_116) ;  /* 0x0000000108a47547 */ /* 0x000fea000b800000 */
[----:B------:R-:W-:Y:S02]  /*5b20*/  UIMAD.WIDE.U32 UR8, UR13, UR31, URZ ;  /* 0x0000001f0d0872a5 */ /* 0x000fe4000f8e00ff */
[----:B------:R-:W-:Y:S02]  /*5b30*/  UIMAD.WIDE.U32 UR10, UR14, UR28, URZ ;  /* 0x0000001c0e0a72a5 */ /* 0x000fe4000f8e00ff */
[----:B------:R-:W-:Y:S02]  /*5b40*/  USEL UR4, UR27, UR35, !UP5 ;  /* 0x000000231b047287 */ /* 0x000fe4000e800000 */
[----:B------:R-:W-:Y:S02]  /*5b50*/  USEL UR7, UR32, UR37, !UP6 ;  /* 0x0000002520077287 */ /* 0x000fe4000f000000 */
[----:B--2---:R-:W-:Y:S02]  /*5b60*/  UIMAD.WIDE.U32 UR18, UR4, UR22, URZ ;  /* 0x00000016041272a5 */ /* 0x004fe4000f8e00ff */
[----:B------:R-:W-:Y:S01]  /*5b70*/  UIMAD.WIDE.U32 UR24, UR7, UR22, URZ ;  /* 0x00000016071872a5 */ /* 0x000fe2000f8e00ff */
[----:B------:R-:W-:Y:S02]  /*5b80*/  UMOV UR5, UR9 ;  /* 0x0000000900057c82 */ /* 0x000fe40008000000 */
[----:B------:R-:W-:Y:S03]  /*5b90*/  USHF.R.U32.HI UR6, URZ, UR39, UR5 ;  /* 0x00000027ff067299 */ /* 0x000fe60008011605 */
[----:B------:R-:W-:Y:S01]  /*5ba0*/  UMOV UR5, UR11 ;  /* 0x0000000b00057c82 */ /* 0x000fe20008000000 */
[----:B------:R-:W-:Y:S02]  /*5bb0*/  USEL UR6, UR13, UR6, !UP5 ;  /* 0x000000060d067287 */ /* 0x000fe4000e800000 */
[----:B------:R-:W-:Y:S02]  /*5bc0*/  USHF.R.U32.HI UR8, URZ, UR29, UR5 ;  /* 0x0000001dff087299 */ /* 0x000fe40008011605 */
[----:B------:R-:W-:Y:S01]  /*5bd0*/  UIMAD.WIDE.U32 UR10, UR6, UR22, URZ ;  /* 0x00000016060a72a5 */ /* 0x000fe2000f8e00ff */
[----:B------:R-:W-:Y:S02]  /*5be0*/  UMOV UR5, UR19 ;  /* 0x0000001300057c82 */ /* 0x000fe40008000000 */
[----:B------:R-:W-:Y:S03]  /*5bf0*/  @UP4 USHF.R.U32.HI UR4, URZ, UR23, UR5 ;  /* 0x00000017ff044299 */ /* 0x000fe60008011605 */
[----:B------:R-:W-:Y:S01]  /*5c00*/  UMOV UR5, UR25 ;  /* 0x0000001900057c82 */ /* 0x000fe20008000000 */
[----:B------:R-:W-:Y:S02]  /*5c10*/  UIMAD UR4, UR42, UR4, URZ ;  /* 0x000000042a0472a4 */ /* 0x000fe4000f8e02ff */
[----:B------:R-:W-:Y:S02]  /*5c20*/  @UP4 USHF.R.U32.HI UR7, URZ, UR23, UR5 ;  /* 0x00000017ff074299 */ /* 0x000fe40008011605 */
[----:B------:R-:W-:Y:S02]  /*5c30*/  USEL UR5, UR14, UR8, !UP6 ;  /* 0x000000080e057287 */ /* 0x000fe4000f000000 */
[----:B------:R-:W-:Y:S02]  /*5c40*/  UIMAD UR8, UR42, UR7, URZ ;  /* 0x000000072a0872a4 */ /* 0x000fe4000f8e02ff */
[----:B------:R-:W-:Y:S03]  /*5c50*/  UISETP.GE.AND UP0, UPT, UR6, UR4, UPT ;  /* 0x000000040600728c */ /* 0x000fe6000bf06270 */
[----:B------:R-:W-:Y:S01]  /*5c60*/  UMOV UR4, UR11 ;  /* 0x0000000b00047c82 */ /* 0x000fe20008000000 */
[----:B------:R-:W-:Y:S02]  /*5c70*/  UISETP.GE.OR UP0, UPT, UR5, UR8, UP0 ;  /* 0x000000080500728c */ /* 0x000fe40008706670 */
[----:B------:R-:W-:Y:S02]  /*5c80*/  USHF.R.U32.HI UR4, URZ, UR23, UR4 ;  /* 0x00000017ff047299 */ /* 0x000fe40008011604 */
[----:B------:R-:W-:Y:S02]  /*5c90*/  UIMAD.WIDE.U32 UR8, UR5, UR22, URZ ;  /* 0x00000016050872a5 */ /* 0x000fe4000f8e00ff */
[----:B------:R-:W-:Y:S04]  /*5ca0*/  USEL UR10, UR6, UR4, !UP4 ;  /* 0x00000004060a7287 */ /* 0x000fe8000e000000 */
[----:B------:R-:W-:Y:S01]  /*5cb0*/  UIADD3 UR11, UPT, UPT, -UR10, URZ, URZ ;  /* 0x000000ff0a0b7290 */ /* 0x000fe2000fffe1ff */
[----:B------:R-:W-:Y:S02]  /*5cc0*/  @!UP0 UMOV UR4, UR9 ;  /* 0x0000000900048c82 */ /* 0x000fe40008000000 */
[----:B------:R-:W-:Y:S02]  /*5cd0*/  @!UP0 USHF.R.U32.HI UR4, URZ, UR23, UR4 ;  /* 0x00000017ff048299 */ /* 0x000fe40008011604 */
[----:B------:R-:W-:Y:S02]  /*5ce0*/  UIMAD UR8, UR42, UR11, UR6 ;  /* 0x0000000b2a0872a4 */ /* 0x000fe4000f8e0206 */
[----:B------:R-:W-:Y:S04]  /*5cf0*/  @!UP0 USEL UR4, UR5, UR4, !UP4 ;  /* 0x0000000405048287 */ /* 0x000fe8000e000000 */
[----:B------:R-:W-:Y:S02]  /*5d00*/  @!UP0 UIMAD UR8, UR7, UR8, UR4 ;  /* 0x00000008070882a4 */ /* 0x000fe4000f8e0204 */
[----:B------:R-:W-:Y:S02]  /*5d10*/  @!UP0 UIADD3 UR9, UPT, UPT, UR10, -UR4, URZ ;  /* 0x800000040a098290 */ /* 0x000fe4000fffe0ff */
[----:B------:R-:W-:Y:S02]  /*5d20*/  UIADD3 UR4, UPT, UPT, -UR5, URZ, URZ ;  /* 0x000000ff05047290 */ /* 0x000fe4000fffe1ff */
[----:B------:R-:W-:Y:S02]  /*5d30*/  UIADD3 UR7, UPT, UPT, -UR6, URZ, URZ ;  /* 0x000000ff06077290 */ /* 0x000fe4000fffe1ff */
[----:B------:R-:W-:Y:S02]  /*5d40*/  @!UP0 UIMAD UR6, UR9, UR42, UR5 ;  /* 0x0000002a090682a4 */ /* 0x000fe4000f8e0205 */
[----:B------:R-:W-:Y:S02]  /*5d50*/  UIMAD UR14, UR15, UR4, UR14 ;  /* 0x000000040f0e72a4 */ /* 0x000fe4000f8e020e */
[----:B------:R-:W-:Y:S01]  /*5d60*/  UIMAD UR13, UR30, UR7, UR13 ;  /* 0x000000071e0d72a4 */ /* 0x000fe2000f8e020d */
[----:B------:R-:W-:Y:S02]  /*5d70*/  @!UP0 UMOV UR5, UR8 ;  /* 0x0000000800058c82 */ /* 0x000fe40008000000 */
[----:B------:R-:W-:Y:S02]  /*5d80*/  UIMAD UR14, UR5, UR15, UR14 ;  /* 0x0000000f050e72a4 */ /* 0x000fe4000f8e020e */
[----:B------:R-:W-:Y:S11]  /*5d90*/  UIMAD UR13, UR6, UR30, UR13 ;  /* 0x0000001e060d72a4 */ /* 0x000ff6000f8e020d */
[----:B------:R-:W-:Y:S01]  /*5da0*/  @!UPT UIADD3 URZ, UPT, UPT, URZ, URZ, URZ ;  /* 0x000000fffffff290 */ /* 0x000fe2000fffe0ff */
.L_x_116:
[----:B------:R-:W4:Y:S01]  /*5db0*/  @!UP2 LDCU.128 UR8, c[0x0][0xb10] ;  /* 0x00016200ff08a7ac */ /* 0x000f220008000c00 */
[C---:B-1----:R-:W-:Y:S02]  /*5dc0*/  ISETP.NE.U32.AND P1, PT, R4.reuse, RZ, PT ;  /* 0x000000ff0400720c */ /* 0x042fe40003f25070 */
[----:B------:R-:W-:Y:S02]  /*5dd0*/  ISETP.NE.U32.AND P0, PT, R4, RZ, PT ;  /* 0x000000ff0400720c */ /* 0x000fe40003f05070 */
[C---:B------:R-:W-:Y:S02]  /*5de0*/  ISETP.NE.AND.EX P1, PT, R5.reuse, RZ, PT, P1 ;  /* 0x000000ff0500720c */ /* 0x040fe40003f25310 */
[----:B------:R-:W-:Y:S01]  /*5df0*/  ISETP.NE.AND.EX P0, PT, R5, RZ, PT, P0 ;  /* 0x000000ff0500720c */ /* 0x000fe20003f05300 */
[----:B------:R-:W1:Y:S01]  /*5e00*/  @!UP2 LDCU UR5, c[0x0][0xb0c] ;  /* 0x00016180ff05a7ac */ /* 0x000e620008000800 */
[----:B------:R-:W-:Y:S01]  /*5e10*/  SHF.L.U32 R9, R15, 0x1f, RZ ;  /* 0x0000001f0f097819 */ /* 0x000fe200000006ff */
[----:B------:R-:W-:Y:S02]  /*5e20*/  USHF.L.U32 UR19, UR16, 0x7, URZ ;  /* 0x0000000710137899 */ /* 0x000fe400080006ff */
[----:B------:R-:W-:Y:S02]  /*5e30*/  USHF.L.U32 UR18, UR20, 0x7, URZ ;  /* 0x0000000714127899 */ /* 0x000fe400080006ff */
[----:B----4-:R-:W-:Y:S07]  /*5e40*/  UIMAD.WIDE.U32 UR6, UR14, UR8, URZ ;  /* 0x000000080e0672a5 */ /* 0x010fee000f8e00ff */
[----:B------:R-:W-:Y:S01]  /*5e50*/  @!UP2 UMOV UR4, UR7 ;  /* 0x000000070004ac82 */ /* 0x000fe20008000000 */
[----:B-1----:R-:W-:Y:S02]  /*5e60*/  @!UP2 UISETP.NE.AND UP0, UPT, UR5, 0x1, UPT ;  /* 0x000000010500a88c */ /* 0x002fe4000bf05270 */
[----:B------:R-:W-:Y:S02]  /*5e70*/  @!UP2 USHF.R.U32.HI UR4, URZ, UR9, UR4 ;  /* 0x00000009ff04a299 */ /* 0x000fe40008011604 */
[----:B------:R-:W-:Y:S02]  /*5e80*/  UIMAD.WIDE.U32 UR6, UR13, UR11, URZ ;  /* 0x0000000b0d0672a5 */ /* 0x000fe4000f8e00ff */
[----:B------:R-:W-:Y:S02]  /*5e90*/  @!UP2 USEL UR8, UR14, UR4, !UP0 ;  /* 0x000000040e08a287 */ /* 0x000fe4000c000000 */
[----:B------:R-:W-:Y:S03]  /*5ea0*/  @!UP2 UISETP.NE.AND UP0, UPT, UR10, 0x1, UPT ;  /* 0x000000010a00a88c */ /* 0x000fe6000bf05270 */
[----:B------:R-:W-:Y:S02]  /*5eb0*/  @!UP2 UMOV UR6, UR7 ;  /* 0x000000070006ac82 */ /* 0x000fe40008000000 */
[----:B------:R-:W1:Y:S02]  /*5ec0*/  @!UP2 LDCU UR4, c[0x0][0xb20] ;  /* 0x00016400ff04a7ac */ /* 0x000e640008000800 */
[----:B-1----:R-:W-:Y:S04]  /*5ed0*/  @!UP2 USHF.R.U32.HI UR6, URZ, UR4, UR6 ;  /* 0x00000004ff06a299 */ /* 0x002fe80008011606 */
[----:B------:R-:W-:Y:S04]  /*5ee0*/  @!UP2 USEL UR6, UR13, UR6, !UP0 ;  /* 0x000000060d06a287 */ /* 0x000fe8000c000000 */
[----:B------:R-:W-:Y:S02]  /*5ef0*/  @!UP2 UIADD3 UR4, UPT, UPT, -UR8, UR6, URZ ;  /* 0x000000060804a290 */ /* 0x000fe4000fffe1ff */
[----:B------:R-:W-:Y:S02]  /*5f00*/  @!UP2 UIADD3 UR6, UPT, UPT, UR8, -UR6, URZ ;  /* 0x800000060806a290 */ /* 0x000fe4000fffe0ff */
[----:B------:R-:W-:Y:S02]  /*5f10*/  @!UP2 UIMAD UR14, UR4, UR5, UR14 ;  /* 0x00000005040ea2a4 */ /* 0x000fe4000f8e020e */
[----:B------:R-:W-:Y:S01]  /*5f20*/  @!UP2 UIMAD UR13, UR6, UR10, UR13 ;  /* 0x0000000a060da2a4 */ /* 0x000fe2000f8e020d */
[----:B------:R-:W-:Y:S11]  /*5f30*/  BRA.U UP3, `(.L_x_117) ;  /* 0x0000000103107547 */ /* 0x000ff6000b800000 */
[----:B---3--:R-:W-:Y:S04]  /*5f40*/  MOV R0, UR38 ;  /* 0x0000002600007c02 */ /* 0x008fe80008000f00 */
[----:B------:R-:W-:Y:S04]  /*5f50*/  SHF.L.U32 R11, R0, 0x1f, RZ ;  /* 0x0000001f000b7819 */ /* 0x000fe800000006ff */
[----:B------:R-:W1:Y:S02]  /*5f60*/  SYNCS.PHASECHK.TRANS64.TRYWAIT P2, [UR21+0x228], R11 ;  /* 0x0002280bff0075a7 */ /* 0x000e640008041115 */
[----:B-1----:R-:W-:Y:S05]  /*5f70*/  @!P2 BRA `(.L_x_118) ;  /* 0x000000540040a947 */ /* 0x002fea0003800000 */
.L_x_117:
[----:B------:R-:W-:Y:S05]  /*5f80*/  @!P1 BRA `(.L_x_119) ;  /* 0x0000000000309947 */ /* 0x000fea0003800000 */
[----:B------:R-:W-:Y:S01]  /*5f90*/  ISETP.NE.U32.AND P1, PT, R2, RZ, PT ;  /* 0x000000ff0200720c */ /* 0x000fe20003f25070 */
[----:B------:R-:W4:Y:S01]  /*5fa0*/  LDCU.64 UR4, c[0x0][0x358] ;  /* 0x00006b00ff0477ac */ /* 0x000f220008000a00 */
[----:B------:R-:W-:Y:S02]  /*5fb0*/  IMAD.MOV.U32 R162, RZ, RZ, 0x1 ;  /* 0x00000001ffa27424 */ /* 0x000fe400078e00ff */
[----:B------:R-:W-:Y:S11]  /*5fc0*/  ISETP.NE.AND.EX P1, PT, R3, RZ, PT, P1 ;  /* 0x000000ff0300720c */ /* 0x000ff60003f25310 */
[----:B------:R-:W-:Y:S02]  /*5fd0*/  @!UPT UIADD3 URZ, UPT, UPT, URZ, URZ, URZ ;  /* 0x000000fffffff290 */ /* 0x000fe4000fffe0ff */
[----:B-1----:R-:W1:Y:S01]  /*5fe0*/  @P1 LDC.64 R10, c[0x0][0x888] ;  /* 0x00022200ff0a1b82 */ /* 0x002e620000000a00 */
[----:B---3--:R-:W-:Y:S04]  /*5ff0*/  @P1 IMAD R0, R4, UR36, RZ ;  /* 0x0000002404001c24 */ /* 0x008fe8000f8e02ff */
[----:B-1----:R-:W-:Y:S04]  /*6000*/  @P1 IMAD.WIDE R10, R0, 0x4, R10 ;  /* 0x00000004000a1825 */ /* 0x002fe800078e020a */
[----:B------:R-:W-:Y:S01]  /*6010*/  HFMA2 R0, -RZ, RZ, 0, 5.9604644775390625e-08 ;  /* 0x00000001ff007431 */ /* 0x000fe200000001ff */
[----:B----45:R4:W5:Y:S04]  /*6020*/  @P1 LDG.E R73, desc[UR4][R10.64] ;  /* 0x000000040a491981 */ /* 0x030968000c1e1900 */
[----:B------:R-:W-:Y:S01]  /*6030*/  @!P1 PRMT R162, R0, 0x7610, R162 ;  /* 0x0000761000a29816 */ /* 0x000fe200000000a2 */
[----:B----4-:R-:W1:Y:S06]  /*6040*/  @!P1 LDC R73, c[0x0][0x880] ;  /* 0x00022000ff499b82 */ /* 0x010e6c0000000800 */
.L_x_119:
[----:B-1---5:R-:W-:Y:S01]  /*6050*/  @!P0 FSETP.EQ.AND P1, PT, R73, RZ, PT ;  /* 0x000000ff4900820b */ /* 0x022fe20003f22000 */
[----:B------:R-:W-:Y:S01]  /*6060*/  @!UPT UIADD3 URZ, UPT, UPT, URZ, URZ, URZ ;  /* 0x000000fffffff290 */ /* 0x000fe2000fffe0ff */
[----:B------:R-:W-:Y:S11]  /*6070*/  @!P0 BRA `(.L_x_120) ;  /* 0x0000000000188947 */ /* 0x000ff60003800000 */
[----:B------:R-:W-:Y:S02]  /*6080*/  LOP3.LUT P0, RZ, R162, 0xff, RZ, 0xc0, !PT ;  /* 0x000000ffa2ff7812 */ /* 0x000fe4000780c0ff */
[----:B------:R-:W-:Y:S04]  /*6090*/  ISETP.NE.U32.AND P1, PT, R2, RZ, PT ;  /* 0x000000ff0200720c */ /* 0x000fe80003f25070 */
[----:B------:R-:W-:Y:S04]  /*60a0*/  ISETP.NE.AND.EX P1, PT, R3, RZ, PT, P1 ;  /* 0x000000ff0300720c */ /* 0x000fe80003f25310 */
[----:B------:R-:W-:Y:S03]  /*60b0*/  PLOP3.LUT P1, PT, P1, PT, PT, 0x8, 0x80 ;  /* 0x000000000080781c */ /* 0x000fe60000f2e170 */
[----:B------:R-:W-:Y:S11]  /*60c0*/  @P0 FSETP.EQ.AND P1, PT, R73, RZ, PT ;  /* 0x000000ff4900020b */ /* 0x000ff60003f22000 */
[----:B------:R-:W-:Y:S02]  /*60d0*/  @!UPT UIADD3 URZ, UPT, UPT, URZ, URZ, URZ ;  /* 0x000000fffffff290 */ /* 0x000fe4000fffe0ff */
.L_x_120:
[----:B------:R-:W1:Y:S01]  /*60e0*/  SYNCS.PHASECHK.TRANS64.TRYWAIT P2, [UR21+0x210], R9 ;  /* 0x00021009ff0075a7 */ /* 0x000e620008041115 */
[----:B------:R-:W-:Y:S04]  /*60f0*/  ELECT P0, URZ, PT ;  /* 0x0000000000ff782f */ /* 0x000fe80003800000 */
[----:B------:R-:W-:Y:S11]  /*6100*/  PLOP3.LUT P1, PT, P1, P0, PT, 0xf2, 0x2f ;  /* 0x00000000002f781c */ /* 0x000ff60000f21e72 */
[----:B------:R-:W-:Y:S02]  /*6110*/  @!UPT UIADD3 URZ, UPT, UPT, URZ, URZ, URZ ;  /* 0x000000fffffff290 */ /* 0x000fe4000fffe0ff */
[----:B------:R-:W-:Y:S05]  /*6120*/  @!P1 IADD3 R8, P0, PT, R16, 0x580, RZ ;  /* 0x0000058010089810 */ /* 0x000fea0007f1e0ff */
[----:B------:R-:W-:Y:S01]  /*6130*/  @!P1 IMAD.X R6, RZ, RZ, R17, P0 ;  /* 0x000000ffff069224 */ /* 0x000fe200000e0611 */
[----:B-1----:R-:W-:Y:S07]  /*6140*/  @!P2 BRA `(.L_x_121) ;  /* 0x0000005000e4a947 */ /* 0x002fee0003800000 */
.L_x_242:
[----:B------:R-:W-:Y:S01]  /*6150*/  @!P1 R2UR UR5, R8 ;  /* 0x00000000080592ca */ /* 0x000fe200000e0000 */
[----:B------:R-:W-:Y:S01]  /*6160*/  VOTEU.ALL UP0, P1 ;  /* 0x0000000000ff7886 */ /* 0x000fe20000800000 */
[----:B------:R-:W-:Y:S01]  /*6170*/  @!P1 R2UR UR4, R6 ;  /* 0x00000000060492ca */ /* 0x000fe200000e0000 */
[----:B-1-3--:R-:W-:Y:S01]  /*6180*/  @!P1 IMAD.MOV.U32 R0, RZ, RZ, 0x2000 ;  /* 0x00002000ff009424 */ /* 0x00afe200078e00ff */
[----:B------:R-:W-:Y:S01]  /*6190*/  UMOV UR6, 0x0 ;  /* 0x0000000000067882 */ /* 0x000fe20000000000 */
[----:B------:R-:W-:Y:S01]  /*61a0*/  UMOV UR7, 0x10000000 ;  /* 0x1000000000077882 */ /* 0x000fe20000000000 */
[----:B------:R-:W-:Y:S01]  /*61b0*/  @!UP0 UIADD3 UR16, UPT, UPT, UR21, 0x400, URZ ;  /* 0x0000040015108890 */ /* 0x000fe2000fffe0ff */
[----:B------:R-:W-:Y:S01]  /*61c0*/  VIADD R14, R14, 0x1 ;  /* 0x000000010e0e7836 */ /* 0x000fe20000000000 */
[----:B------:R-:W-:Y:S01]  /*61d0*/  VOTEU.ALL UP0, P1 ;  /* 0x0000000000ff7886 */ /* 0x000fe20000800000 */
[----:B------:R-:W-:Y:S04]  /*61e0*/  UMOV UR20, UR36 ;  /* 0x0000002400147c82 */ /* 0x000fe80008000000 */
[----:B------:R-:W-:Y:S02]  /*61f0*/  IMAD.U32 R10, RZ, RZ, UR5 ;  /* 0x00000005ff0a7e24 */ /* 0x000fe4000f8e00ff */
[----:B------:R-:W-:Y:S03]  /*6200*/  IMAD.U32 R11, RZ, RZ, UR4 ;  /* 0x00000004ff0b7e24 */ /* 0x000fe6000f8e00ff */
[----:B------:R-:W-:Y:S02]  /*6210*/  @!P1 R2UR UR4, R10 ;  /* 0x000000000a0492ca */ /* 0x000fe400000e0000 */
[----:B------:R-:W-:Y:S11]  /*6220*/  @!P1 R2UR UR5, R11 ;  /* 0x000000000b0592ca */ /* 0x000ff600000e0000 */
[----:B------:R-:W-:Y:S02]  /*6230*/  @!UPT UIADD3 URZ, UPT, UPT, URZ, URZ, URZ ;  /* 0x000000fffffff290 */ /* 0x000fe4000fffe0ff */
[----:B------:R1:W-:Y:S01]  /*6240*/  @!UP0 UTMALDG.3D [UR16], [UR4], desc[UR6] ;  /* 0x00000610040085b4 */ /* 0x0003e20008011000 */
[----:B------:R1:W-:Y:S01]  /*6250*/  @!P1 SYNCS.ARRIVE.TRANS64.RED.A0TR RZ, [UR21+0x200], R0 ;  /* 0x00020000ffff99a7 */ /* 0x0003e20008300415 */
[----:B------:R-:W-:Y:S01]  /*6260*/  SYNCS.ARRIVE.TRANS64.RED.A1T0 RZ, [UR34], RZ ;  /* 0x000000ffffff79a7 */ /* 0x000fe20008100422 */
[----:B------:R-:W3:Y:S02]  /*6270*/  SYNCS.PHASECHK.TRANS64.TRYWAIT P0, [UR21+0x218], R9 ;  /* 0x00021809ff0075a7 */ /* 0x000ee40008001115 */
[----:B-1-3--:R-:W-:Y:S05]  /*6280*/  @!P0 BRA `(.L_x_122) ;  /* 0x0000005000ac8947 */ /* 0x00afea0003800000 */
.L_x_244:
[----:B------:R-:W-:Y:S01]  /*6290*/  @!P1 IADD3 R6, P0, PT, R16, 0x580, RZ ;  /* 0x0000058010069810 */ /* 0x000fe20007f1e0ff */
[----:B------:R-:W-:Y:S01]  /*62a0*/  VOTEU.ALL UP0, P1 ;  /* 0x0000000000ff7886 */ /* 0x000fe20000800000 */
[----:B------:R-:W-:Y:S01]  /*62b0*/  UMOV UR6, 0x0 ;  /* 0x0000000000067882 */ /* 0x000fe20000000000 */
[----:B------:R-:W-:Y:S01]  /*62c0*/  UMOV UR7, 0x10000000 ;  /* 0x1000000000077882 */ /* 0x000fe20000000000 */
[----:B------:R-:W-:Y:S01]  /*62d0*/  @!P1 R2UR UR5, R6 ;  /* 0x00000000060592ca */ /* 0x000fe200000e0000 */
[----:B-1----:R-:W-:Y:S01]  /*62e0*/  @!P1 IMAD.X R0, RZ, RZ, R17, P0 ;  /* 0x000000ffff009224 */ /* 0x002fe200000e0611 */
[----:B------:R-:W-:Y:S01]  /*62f0*/  @!UP0 UIADD3 UR10, UPT, UPT, UR18, 0x40, URZ ;  /* 0x00000040120a8890 */ /* 0x000fe2000fffe0ff */
[----:B------:R-:W-:Y:S01]  /*6300*/  ISETP.NE.AND P0, PT, R14, 0x2, PT ;  /* 0x000000020e00780c */ /* 0x000fe20003f05270 */
[----:B------:R-:W-:Y:S01]  /*6310*/  @!UP0 UIADD3 UR8, UPT, UPT, UR21, 0x2400, URZ ;  /* 0x0000240015088890 */ /* 0x000fe2000fffe0ff */
[----:B------:R-:W-:Y:S01]  /*6320*/  LOP3.LUT R15, R15, 0x1, RZ, 0x3c, !PT ;  /* 0x000000010f0f7812 */ /* 0x000fe200078e3cff */
[----:B------:R-:W-:Y:S01]  /*6330*/  @!UP0 UIADD3 UR9, UPT, UPT, UR21, 0x208, URZ ;  /* 0x0000020815098890 */ /* 0x000fe2000fffe0ff */
[----:B------:R-:W-:Y:S01]  /*6340*/  @!P1 R2UR UR4, R0 ;  /* 0x00000000000492ca */ /* 0x000fe200000e0000 */
[----:B------:R-:W-:Y:S01]  /*6350*/  VOTEU.ALL UP0, P1 ;  /* 0x0000000000ff7886 */ /* 0x000fe20000800000 */
[----:B------:R-:W-:Y:S01]  /*6360*/  UMOV UR11, UR19 ;  /* 0x00000013000b7c82 */ /* 0x000fe20008000000 */
[----:B------:R-:W-:Y:S01]  /*6370*/  UMOV UR12, UR36 ;  /* 0x00000024000c7c82 */ /* 0x000fe20008000000 */
[----:B------:R-:W-:Y:S01]  /*6380*/  SEL R0, RZ, 0x1, P0 ;  /* 0x00000001ff007807 */ /* 0x000fe20000000000 */
[----:B------:R-:W-:Y:S01]  /*6390*/  UIADD3 UR20, UPT, UPT, UR13, UR60, URZ ;  /* 0x0000003c0d147290 */ /* 0x000fe2000fffe0ff */
[----:B------:R-:W-:Y:S01]  /*63a0*/  IMAD.U32 R8, RZ, RZ, UR5 ;  /* 0x00000005ff087e24 */ /* 0x000fe2000f8e00ff */
[----:B------:R-:W-:Y:S01]  /*63b0*/  SEL R14, R14, RZ, P0 ;  /* 0x000000ff0e0e7207 */ /* 0x000fe20000000000 */
[----:B------:R-:W-:Y:S01]  /*63c0*/  UIADD3 UR16, UPT, UPT, UR14, UR59, URZ ;  /* 0x0000003b0e107290 */ /* 0x000fe2000fffe0ff */
[----:B------:R-:W-:Y:S01]  /*63d0*/  LOP3.LUT R13, R13, R0, RZ, 0x3c, !PT ;  /* 0x000000000d0d7212 */ /* 0x000fe200078e3cff */
[----:B------:R-:W-:Y:S01]  /*63e0*/  UPLOP3.LUT UP3, UPT, UPT, UPT, UPT, 0x80, 0x8 ;  /* 0x000000000008789c */ /* 0x000fe20003f6f070 */
[----:B------:R-:W-:Y:S02]  /*63f0*/  UMOV UR36, UR26 ;  /* 0x0000001a00247c82 */ /* 0x000fe40008000000 */
[----:B------:R-:W-:Y:S01]  /*6400*/  IMAD.U32 R9, RZ, RZ, UR4 ;  /* 0x00000004ff097e24 */ /* 0x000fe2000f8e00ff */
[----:B------:R-:W-:Y:S04]  /*6410*/  @!P1 R2UR UR4, R8 ;  /* 0x00000000080492ca */ /* 0x000fe800000e0000 */
[----:B------:R-:W-:Y:S11]  /*6420*/  @!P1 R2UR UR5, R9 ;  /* 0x00000000090592ca */ /* 0x000ff600000e0000 */
[----:B------:R-:W-:Y:S02]  /*6430*/  @!UPT UIADD3 URZ, UPT, UPT, URZ, URZ, URZ ;  /* 0x000000fffffff290 */ /* 0x000fe4000fffe0ff */
[----:B------:R3:W-:Y:S01]  /*6440*/  @!UP0 UTMALDG.3D [UR8], [UR4], desc[UR6] ;  /* 0x00000608040085b4 */ /* 0x0007e20008011000 */
[----:B------:R3:W-:Y:S01]  /*6450*/  @!P1 SYNCS.ARRIVE.TRANS64.RED.A0TR RZ, [UR21+0x208], R7 ;  /* 0x00020807ffff99a7 */ /* 0x0007e20008300415 */
[----:B------:R-:W-:Y:S01]  /*6460*/  SYNCS.ARRIVE.TRANS64.RED.A1T0 RZ, [UR33], RZ ;  /* 0x000000ffffff79a7 */ /* 0x000fe20008100421 */
[----:B------:R-:W-:Y:S05]  /*6470*/  BRA.U UP1, `(.L_x_123) ;  /* 0xfffffff5012c7547 */ /* 0x000fea000b83ffff */
[----:B------:R-:W-:-:S04]  /*6480*/  SHF.L.U32 R3, R15, 0x1f, RZ ;  /* 0x0000001f0f037819 */ /* 0x000fc800000006ff */
[----:B------:R-:W1:Y:S02]  /*6490*/  SYNCS.PHASECHK.TRANS64.TRYWAIT P0, [UR21+0x210], R3 ;  /* 0x00021003ff0075a7 */ /* 0x000e640008001115 */
[----:B-1----:R-:W-:Y:S05]  /*64a0*/  @!P0 BRA `(.L_x_124) ;  /* 0x00000050003c8947 */ /* 0x002fea0003800000 */
.L_x_246:
[----:B-1----:R-:W-:-:S07]  /*64b0*/  MOV R0, UR21 ;  /* 0x0000001500007c02 */ /* 0x002fce0008000f00 */
.L_x_125:
[----:B-1----:R-:W-:-:S04]  /*64c0*/  SHF.L.U32 R3, R15, 0x1f, RZ ;  /* 0x0000001f0f037819 */ /* 0x002fc800000006ff */
[----:B------:R1:W4:Y:S03]  /*64d0*/  SYNCS.PHASECHK.TRANS64.TRYWAIT P0, [R0+URZ+0x218], R3 ;  /* 0x00021803000075a7 */ /* 0x00032600080011ff */
[----:B----4-:R-:W-:Y:S05]  /*64e0*/  @!P0 NANOSLEEP.SYNCS 0x989680 ;  /* 0x009896800000895d */ /* 0x010fea0003900000 */
[----:B------:R-:W4:Y:S02]  /*64f0*/  @!P0 SYNCS.PHASECHK.TRANS64 P0, [R0+URZ+0x218], R3 ;  /* 0x00021803000085a7 */ /* 0x000f2400080010ff */
[----:B--234-:R-:W-:Y:S05]  /*6500*/  @P0 EXIT ;  /* 0x000000000000094d */ /* 0x01cfea0003800000 */
[----:B------:R-:W-:Y:S05]  /*6510*/  BRA `(.L_x_125) ;  /* 0xfffffffc00e87947 */ /* 0x000fea000383ffff */
.L_x_114:
[----:B------:R-:W-:-:S06]  /*6520*/  UISETP.GE.AND UP0, UPT, UR21, 0x4, UPT ;  /* 0x000000041500788c */ /* 0x000fcc000bf06270 */
[----:B------:R-:W-:-:S13]  /*6530*/  PLOP3.LUT P0, PT, PT, PT, UP0, 0x80, 0x8 ;  /* 0x000000000008781c */ /* 0x000fda0003f0f008 */
[----:B-1----:R-:W-:Y:S05]  /*6540*/  @!P0 EXIT ;  /* 0x000000000000894d */ /* 0x002fea0003800000 */
[----:B------:R-:W-:Y:S01]  /*6550*/  BAR.SYNC.DEFER_BLOCKING 0x6, 0xa0 ;  /* 0x0182800000007b1d */ /* 0x000fe20000010000 */
[C---:B------:R-:W-:Y:S01]  /*6560*/  IMAD.SHL.U32 R4, R177.reuse, 0x40, RZ ;  /* 0x00000040b1047824 */ /* 0x040fe200078e00ff */
[C---:B------:R-:W-:Y:S01]  /*6570*/  LOP3.LUT R181, R177.reuse, 0x60, RZ, 0xc0, !PT ;  /* 0x00000060b1b57812 */ /* 0x040fe200078ec0ff */
[C---:B------:R-:W-:Y:S01]  /*6580*/  IMAD.SHL.U32 R137, R177.reuse, 0x8, RZ ;  /* 0x00000008b1897824 */ /* 0x040fe200078e00ff */
[C---:B------:R-:W-:Y:S01]  /*6590*/  LOP3.LUT R179, R177.reuse, 0x2, RZ, 0xc0, !PT ;  /* 0x00000002b1b37812 */ /* 0x040fe200078ec0ff */
[----:B------:R-:W-:Y:S01]  /*65a0*/  IMAD.U32 R69, R177, 0x10000, RZ ;  /* 0x00010000b1457824 */ /* 0x000fe200078e00ff */
[----:B------:R-:W-:Y:S02]  /*65b0*/  UMOV UR44, 0x400 ;  /* 0x00000400002c7882 */ /* 0x000fe40000000000 */
[----:B------:R-:W1:Y:S01]  /*65c0*/  LDC.64 R158, c[0x0][0x888] ;  /* 0x00022200ff9e7b82 */ /* 0x000e620000000a00 */
[----:B------:R-:W-:Y:S01]  /*65d0*/  ULEA UR44, UR50, UR44, 0x18 ;  /* 0x0000002c322c7291 */ /* 0x000fe2000f8ec0ff */
[----:B------:R-:W-:Y:S01]  /*65e0*/  LOP3.LUT R6, R4, 0x180, RZ, 0xc0, !PT ;  /* 0x0000018004067812 */ /* 0x000fe200078ec0ff */
[----:B------:R-:W-:Y:S01]  /*65f0*/  HFMA2 R165, -RZ, RZ, 0, 0 ;  /* 0x00000000ffa57431 */ /* 0x000fe200000001ff */
[----:B------:R-:W-:Y:S01]  /*6600*/  LOP3.LUT R69, R69, 0x600000, RZ, 0xc0, !PT ;  /* 0x0060000045457812 */ /* 0x000fe200078ec0ff */
[----:B------:R-:W-:Y:S01]  /*6610*/  UIADD3 UR4, UPT, UPT, UR44, 0x4400, URZ ;  /* 0x000044002c047890 */ /* 0x000fe2000fffe0ff */
[----:B------:R-:W-:Y:S01]  /*6620*/  LOP3.LUT R137, R6, 0x30, R137, 0xf8, !PT ;  /* 0x0000003006897812 */ /* 0x000fe200078ef889 */
[----:B------:R-:W-:Y:S01]  /*6630*/  IMAD.MOV.U32 R68, RZ, RZ, RZ ;  /* 0x000000ffff447224 */ /* 0x000fe200078e00ff */
[----:B------:R-:W2:Y:S01]  /*6640*/  LDC.64 R160, c[0x0][0x890] ;  /* 0x00022400ffa07b82 */ /* 0x000ea20000000a00 */
[----:B------:R-:W-:-:S02]  /*6650*/  LOP3.LUT R177, R177, 0x4, RZ, 0xc0, !PT ;  /* 0x00000004b1b17812 */ /* 0x000fc400078ec0ff */
[----:B------:R-:W-:Y:S02]  /*6660*/  CS2R R170, SRZ ;  /* 0x0000000000aa7805 */ /* 0x000fe4000001ff00 */
[----:B------:R-:W-:Y:S02]  /*6670*/  LOP3.LUT R137, R137, 0x1e40, R4, 0xf8, !PT ;  /* 0x00001e4089897812 */ /* 0x000fe400078ef804 */
[----:B------:R-:W-:Y:S02]  /*6680*/  CS2R R168, SRZ ;  /* 0x0000000000a87805 */ /* 0x000fe4000001ff00 */
[----:B------:R-:W-:Y:S01]  /*6690*/  IADD3 R176, PT, PT, -R177, 0x2, RZ ;  /* 0x00000002b1b07810 */ /* 0x000fe20007ffe1ff */
[----:B------:R-:W-:Y:S01]  /*66a0*/  IMAD.MOV R167, RZ, RZ, -R179 ;  /* 0x000000ffffa77224 */ /* 0x000fe200078e0ab3 */
[----:B------:R-:W-:Y:S01]  /*66b0*/  MOV R180, UR4 ;  /* 0x0000000400b47c02 */ /* 0x000fe20008000f00 */
[----:B------:R-:W3:Y:S01]  /*66c0*/  LDC.64 R156, c[0x0][0x8b0] ;  /* 0x00022c00ff9c7b82 */ /* 0x000ee20000000a00 */
[----:B------:R-:W4:Y:S01]  /*66d0*/  LDS R0, [UR44+0x2e0] ;  /* 0x0002e02cff007984 */ /* 0x000f220008000800 */
[----:B------:R-:W-:Y:S01]  /*66e0*/  VIADD R178, R137, UR44 ;  /* 0x0000002c89b27c36 */ /* 0x000fe20008000000 */
[----:B------:R-:W1:Y:S01]  /*66f0*/  LDCU UR57, c[0x0][0x370] ;  /* 0x00006e00ff3977ac */ /* 0x000e620008000800 */
[----:B------:R-:W-:-:S02]  /*6700*/  IMAD.MOV R166, RZ, RZ, -R177 ;  /* 0x000000ffffa67224 */ /* 0x000fc400078e0ab1 */
[----:B------:R-:W-:Y:S01]  /*6710*/  VIADD R178, R178, 0x400 ;  /* 0x00000400b2b27836 */ /* 0x000fe20000000000 */
[----:B------:R-:W1:Y:S01]  /*6720*/  LDCU.64 UR62, c[0x0][0x348] ;  /* 0x00006900ff3e77ac */ /* 0x000e620008000a00 */
[----:B------:R-:W1:Y:S01]  /*6730*/  LDC.64 R138, c[0x0][0x8a8] ;  /* 0x00022a00ff8a7b82 */ /* 0x000e620000000a00 */
[----:B------:R-:W1:Y:S01]  /*6740*/  LDCU UR43, c[0x0][0xb0c] ;  /* 0x00016180ff2b77ac */ /* 0x000e620008000800 */
[----:B------:R-:W1:Y:S01]  /*6750*/  LDCU UR39, c[0x0][0xb30] ;  /* 0x00016600ff2777ac */ /* 0x000e620008000800 */
[----:B------:R-:W1:Y:S01]  /*6760*/  LDCU.64 UR46, c[0x0][0x888] ;  /* 0x00011100ff2e77ac */ /* 0x000e620008000a00 */
[----:B------:R-:W1:Y:S01]  /*6770*/  LDCU.64 UR40, c[0x0][0xb28] ;  /* 0x00016500ff2877ac */ /* 0x000e620008000a00 */
[----:B------:R-:W1:Y:S01]  /*6780*/  LDCU.128 UR52, c[0x0][0xb10] ;  /* 0x00016200ff3477ac */ /* 0x000e620008000c00 */
[----:B------:R-:W1:Y:S01]  /*6790*/  LDCU UR56, c[0x0][0x374] ;  /* 0x00006e80ff3877ac */ /* 0x000e620008000800 */
[----:B------:R-:W-:Y:S01]  /*67a0*/  UIADD3 UR61, UPT, UPT, UR44, 0x400, URZ ;  /* 0x000004002c3d7890 */ /* 0x000fe2000fffe0ff */
[----:B--2-4-:R-:W-:-:S11]  /*67b0*/  IMAD.IADD R69, R0, 0x1, R69 ;  /* 0x0000000100457824 */ /* 0x014fd600078e0245 */
.L_x_152:
[C---:B------:R-:W-:Y:S02]  /*67c0*/  LEA R3, R165.reuse, UR44, 0x3 ;  /* 0x0000002ca5037c11 */ /* 0x040fe4000f8e18ff */
[----:B------:R-:W-:Y:S02]  /*67d0*/  SHF.L.U32 R0, R170, 0x1f, RZ ;  /* 0x0000001faa007819 */ /* 0x000fe400000006ff */
[----:B------:R-:W-:Y:S02]  /*67e0*/  LEA R5, R165, UR44, 0x4 ;  /* 0x0000002ca5057c11 */ /* 0x000fe4000f8e20ff */
[----:B------:R-:W2:Y:S02]  /*67f0*/  SYNCS.PHASECHK.TRANS64.TRYWAIT P0, [R3+URZ+0x230], R0 ;  /* 0x00023000030075a7 */ /* 0x000ea400080011ff */
[----:B-12---:R-:W-:Y:S05]  /*6800*/  @!P0 BRA `(.L_x_126) ;  /* 0x0000004c007c8947 */ /* 0x006fea0003800000 */
.L_x_247:
[----:B------:R-:W4:Y:S01]  /*6810*/  LDS.128 R4, [R5+0x2c0] ;  /* 0x0002c00005047984 */ /* 0x000f220000000c00 */
[----:B------:R-:W-:Y:S01]  /*6820*/  UISETP.GE.AND UP0, UPT, UR42, 0x1, UPT ;  /* 0x000000012a00788c */ /* 0x000fe2000bf06270 */
[----:B------:R-:W-:Y:S01]  /*6830*/  @!PT LDS RZ, [RZ] ;  /* 0x00000000fffff984 */ /* 0x000fe20000000800 */
[----:B------:R-:W-:Y:S01]  /*6840*/  @!PT LDS RZ, [RZ] ;  /* 0x00000000fffff984 */ /* 0x000fe20000000800 */
[----:B------:R-:W-:Y:S01]  /*6850*/  @!PT LDS RZ, [RZ] ;  /* 0x00000000fffff984 */ /* 0x000fe20000000800 */
[----:B------:R-:W-:Y:S01]  /*6860*/  @!PT LDS RZ, [RZ] ;  /* 0x00000000fffff984 */ /* 0x000fe20000000800 */
[----:B------:R1:W-:Y:S06]  /*6870*/  MEMBAR.ALL.CTA ;  /* 0x0000000000007992 */ /* 0x0003ec0000008000 */
[----:B-1----:R-:W1:Y:S01]  /*6880*/  FENCE.VIEW.ASYNC.S ;  /* 0x00000000000073c6 */ /* 0x002e620000000000 */
[----:B----4-:R-:W-:Y:S11]  /*6890*/  LOP3.LUT P0, RZ, R6, 0x1, RZ, 0xc0, !PT ;  /* 0x0000000106ff7812 */ /* 0x010ff6000780c0ff */
[----:B------:R-:W-:Y:S02]  /*68a0*/  @!UPT UIADD3 URZ, UPT, UPT, URZ, URZ, URZ ;  /* 0x000000fffffff290 */ /* 0x000fe4000fffe0ff */
[----:B-1----:R-:W-:Y:S01]  /*68b0*/  VOTEU.ANY UP1, P0 ;  /* 0x0000000000ff7886 */ /* 0x002fe20000020100 */
[----:B------:R-:W-:Y:S01]  /*68c0*/  PLOP3.LUT P0, PT, PT, PT, UP1, 0x80, 0x8 ;  /* 0x000000000008781c */ /* 0x000fe20003f0f018 */
[----:B------:R-:W-:Y:S11]  /*68d0*/  UP2UR UR45, UPR, URZ, 0x2 ;  /* 0x00000002ff2d7883 */ /* 0x000ff60008000000 */
[----:B------:R-:W-:Y:S01]  /*68e0*/  @!UPT UIADD3 URZ, UPT, UPT, URZ, URZ, URZ ;  /* 0x000000fffffff290 */ /* 0x000fe2000fffe0ff */
[----:B--2---:R-:W-:Y:S02]  /*68f0*/  @P0 SHF.R.U32.HI R0, RZ, 0x10, R5 ;  /* 0x00000010ff000819 */ /* 0x004fe40000011605 */
        /* <DEDUP_REMOVED lines=12> */
[----:B------:R-:W2:Y:S01]  /*69c0*/  LDCU UR12, c[0x0][0xb20] ;  /* 0x00016400ff0c77ac */ /* 0x000ea20008000800 */
[----:B------:R-:W-:Y:S02]  /*69d0*/  UIMAD.WIDE.U32 UR4, UR56, UR55, URZ ;  /* 0x00000037380472a5 */ /* 0x000fe4000f8e00ff */
[----:B------:R-:W-:Y:S02]  /*69e0*/  UIMAD.WIDE.U32 UR6, UR57, UR52, URZ ;  /* 0x00000034390672a5 */ /* 0x000fe4000f8e00ff */
[----:B------:R-:W-:Y:S02]  /*69f0*/  UISETP.NE.AND UP0, UPT, UR54, 0x1, UPT ;  /* 0x000000013600788c */ /* 0x000fe4000bf05270 */
[----:B------:R-:W-:Y:S02]  /*6a00*/  UIMAD.WIDE.U32 UR8, UR37, UR55, URZ ;  /* 0x00000037250872a5 */ /* 0x000fe4000f8e00ff */
[----:B------:R-:W-:Y:S02]  /*6a10*/  UIMAD.WIDE.U32 UR10, UR38, UR52, URZ ;  /* 0x00000034260a72a5 */ /* 0x000fe4000f8e00ff */
[----:B------:R-:W-:Y:S02]  /*6a20*/  UISETP.NE.AND UP1, UPT, UR43, 0x1, UPT ;  /* 0x000000012b00788c */ /* 0x000fe4000bf25270 */
[----:B------:R-:W-:Y:S01]  /*6a30*/  UISETP.NE.AND UP2, UPT, UR42, 0x1, UPT ;  /* 0x000000012a00788c */ /* 0x000fe2000bf45270 */
[----:B------:R-:W-:Y:S02]  /*6a40*/  UMOV UR4, UR5 ;  /* 0x0000000500047c82 */ /* 0x000fe40008000000 */
[----:B--2---:R-:W-:Y:S03]  /*6a50*/  USHF.R.U32.HI UR5, URZ, UR12, UR4 ;  /* 0x0000000cff057299 */ /* 0x004fe60008011604 */
[----:B------:R-:W-:Y:S02]  /*6a60*/  UMOV UR4, UR7 ;  /* 0x0000000700047c82 */ /* 0x000fe40008000000 */
[----:B------:R-:W-:Y:S02]  /*6a70*/  USHF.R.U32.HI UR7, URZ, UR53, UR4 ;  /* 0x00000035ff077299 */ /* 0x000fe40008011604 */
[----:B------:R-:W-:Y:S02]  /*6a80*/  USEL UR4, UR56, UR5, !UP0 ;  /* 0x0000000538047287 */ /* 0x000fe4000c000000 */
[----:B------:R-:W-:Y:S01]  /*6a90*/  USEL UR7, UR57, UR7, !UP1 ;  /* 0x0000000739077287 */ /* 0x000fe2000c800000 */
[----:B------:R-:W-:Y:S01]  /*6aa0*/  UMOV UR5, UR9 ;  /* 0x0000000900057c82 */ /* 0x000fe20008000000 */
[----:B------:R-:W-:Y:S02]  /*6ab0*/  UIMAD.WIDE.U32 UR8, UR4, UR40, URZ ;  /* 0x00000028040872a5 */ /* 0x000fe4000f8e00ff */
[----:B------:R-:W-:Y:S03]  /*6ac0*/  USHF.R.U32.HI UR6, URZ, UR12, UR5 ;  /* 0x0000000cff067299 */ /* 0x000fe60008011605 */
[----:B------:R-:W-:Y:S01]  /*6ad0*/  UMOV UR5, UR11 ;  /* 0x0000000b00057c82 */ /* 0x000fe20008000000 */
[----:B------:R-:W-:Y:S02]  /*6ae0*/  UIMAD.WIDE.U32 UR10, UR7, UR40, URZ ;  /* 0x00000028070a72a5 */ /* 0x000fe4000f8e00ff */
[----:B------:R-:W-:Y:S02]  /*6af0*/  USHF.R.U32.HI UR12, URZ, UR53, UR5 ;  /* 0x00000035ff0c7299 */ /* 0x000fe40008011605 */
[----:B------:R-:W-:Y:S01]  /*6b00*/  USEL UR6, UR37, UR6, !UP0 ;  /* 0x0000000625067287 */ /* 0x000fe2000c000000 */
[----:B------:R-:W-:Y:S02]  /*6b10*/  UMOV UR5, UR9 ;  /* 0x0000000900057c82 */ /* 0x000fe40008000000 */
[----:B------:R-:W-:Y:S01]  /*6b20*/  UMOV UR10, UR11 ;  /* 0x0000000b000a7c82 */ /* 0x000fe20008000000 */
[----:B------:R-:W-:Y:S02]  /*6b30*/  @UP2 USHF.R.U32.HI UR4, URZ, UR41, UR5 ;  /* 0x00000029ff042299 */ /* 0x000fe40008011605 */
[----:B------:R-:W-:Y:S02]  /*6b40*/  @UP2 USHF.R.U32.HI UR7, URZ, UR41, UR10 ;  /* 0x00000029ff072299 */ /* 0x000fe4000801160a */
[----:B------:R-:W-:Y:S02]  /*6b50*/  UIMAD UR4, UR42, UR4, URZ ;  /* 0x000000042a0472a4 */ /* 0x000fe4000f8e02ff */
[----:B------:R-:W-:Y:S02]  /*6b60*/  UIMAD.WIDE.U32 UR10, UR6, UR40, URZ ;  /* 0x00000028060a72a5 */ /* 0x000fe4000f8e00ff */
[----:B------:R-:W-:Y:S02]  /*6b70*/  USEL UR5, UR38, UR12, !UP1 ;  /* 0x0000000c26057287 */ /* 0x000fe4000c800000 */
[----:B------:R-:W-:Y:S02]  /*6b80*/  UIMAD UR8, UR42, UR7, URZ ;  /* 0x000000072a0872a4 */ /* 0x000fe4000f8e02ff */
[----:B------:R-:W-:Y:S03]  /*6b90*/  UISETP.GE.AND UP0, UPT, UR6, UR4, UPT ;  /* 0x000000040600728c */ /* 0x000fe6000bf06270 */
[----:B------:R-:W-:Y:S01]  /*6ba0*/  UMOV UR4, UR11 ;  /* 0x0000000b00047c82 */ /* 0x000fe20008000000 */
[----:B------:R-:W-:Y:S02]  /*6bb0*/  UISETP.GE.OR UP0, UPT, UR5, UR8, UP0 ;  /* 0x000000080500728c */ /* 0x000fe40008706670 */
[----:B------:R-:W-:Y:S02]  /*6bc0*/  USHF.R.U32.HI UR4, URZ, UR41, UR4 ;  /* 0x00000029ff047299 */ /* 0x000fe40008011604 */
[----:B------:R-:W-:Y:S02]  /*6bd0*/  UIMAD.WIDE.U32 UR8, UR5, UR40, URZ ;  /* 0x00000028050872a5 */ /* 0x000fe4000f8e00ff */
[----:B------:R-:W-:Y:S02]  /*6be0*/  USEL UR11, UR6, UR4, !UP2 ;  /* 0x00000004060b7287 */ /* 0x000fe4000d000000 */
[----:B------:R-:W-:Y:S02]  /*6bf0*/  UIADD3 UR8, UPT, UPT, -UR5, URZ, URZ ;  /* 0x000000ff05087290 */ /* 0x000fe4000fffe1ff */
[----:B------:R-:W-:Y:S01]  /*6c00*/  UIADD3 UR10, UPT, UPT, -UR11, URZ, URZ ;  /* 0x000000ff0b0a7290 */ /* 0x000fe2000fffe1ff */
[----:B------:R-:W-:Y:S01]  /*6c10*/  @!UP0 UMOV UR4, UR9 ;  /* 0x0000000900048c82 */ /* 0x000fe20008000000 */
[----:B------:R-:W-:Y:S02]  /*6c20*/  UIADD3 UR9, UPT, UPT, -UR6, URZ, URZ ;  /* 0x000000ff06097290 */ /* 0x000fe4000fffe1ff */
[----:B------:R-:W-:Y:S02]  /*6c30*/  @!UP0 USHF.R.U32.HI UR4, URZ, UR41, UR4 ;  /* 0x00000029ff048299 */ /* 0x000fe40008011604 */
[----:B------:R-:W-:Y:S02]  /*6c40*/  UIMAD UR10, UR42, UR10, UR6 ;  /* 0x0000000a2a0a72a4 */ /* 0x000fe4000f8e0206 */
[----:B------:R-:W-:Y:S04]  /*6c50*/  @!UP0 USEL UR4, UR5, UR4, !UP2 ;  /* 0x0000000405048287 */ /* 0x000fe8000d000000 */
[----:B------:R-:W-:Y:S02]  /*6c60*/  @!UP0 UIMAD UR10, UR7, UR10, UR4 ;  /* 0x0000000a070a82a4 */ /* 0x000fe4000f8e0204 */
[----:B------:R-:W-:Y:S02]  /*6c70*/  @!UP0 UIADD3 UR11, UPT, UPT, UR11, -UR4, URZ ;  /* 0x800000040b0b8290 */ /* 0x000fe4000fffe0ff */
[----:B------:R-:W-:Y:S02]  /*6c80*/  UIMAD UR7, UR43, UR8, UR38 ;  /* 0x000000082b0772a4 */ /* 0x000fe4000f8e0226 */
[----:B------:R-:W-:Y:S02]  /*6c90*/  @!UP0 UIMAD UR6, UR11, UR42, UR5 ;  /* 0x0000002a0b0682a4 */ /* 0x000fe4000f8e0205 */
[----:B------:R-:W-:Y:S01]  /*6ca0*/  UIMAD UR4, UR54, UR9, UR37 ;  /* 0x00000009360472a4 */ /* 0x000fe2000f8e0225 */
[----:B------:R-:W-:Y:S02]  /*6cb0*/  @!UP0 UMOV UR5, UR10 ;  /* 0x0000000a00058c82 */ /* 0x000fe40008000000 */
[----:B------:R-:W-:Y:S02]  /*6cc0*/  UIMAD UR38, UR5, UR43, UR7 ;  /* 0x0000002b052672a4 */ /* 0x000fe4000f8e0207 */
[----:B------:R-:W-:Y:S11]  /*6cd0*/  UIMAD UR37, UR6, UR54, UR4 ;  /* 0x00000036062572a4 */ /* 0x000ff6000f8e0204 */
[----:B------:R-:W-:Y:S01]  /*6ce0*/  @!UPT UIADD3 URZ, UPT, UPT, URZ, URZ, URZ ;  /* 0x000000fffffff290 */ /* 0x000fe2000fffe0ff */
.L_x_127:
[----:B------:R-:W-:Y:S01]  /*6cf0*/  UISETP.NE.AND UP0, UPT, UR39, 0x1, UPT ;  /* 0x000000012700788c */ /* 0x000fe2000bf05270 */
[----:B------:R-:W-:Y:S01]  /*6d00*/  IADD3 R165, PT, PT, R165, 0x1, RZ ;  /* 0x00000001a5a57810 */ /* 0x000fe20007ffe0ff */
[----:B------:R-:W-:Y:S02]  /*6d10*/  USHF.L.U32 UR50, UR16, 0x7, URZ ;  /* 0x0000000710327899 */ /* 0x000fe400080006ff */
[----:B------:R-:W-:Y:S07]  /*6d20*/  USHF.L.U32 UR49, UR20, 0x7, URZ ;  /* 0x0000000714317899 */ /* 0x000fee00080006ff */
[----:B------:R-:W2:Y:S01]  /*6d30*/  @!UP0 LDCU.128 UR12, c[0x0][0xb10] ;  /* 0x00016200ff0c87ac */ /* 0x000ea20008000c00 */
[----:B------:R-:W4:Y:S01]  /*6d40*/  @!UP0 LDCU UR5, c[0x0][0xb0c] ;  /* 0x00016180ff0587ac */ /* 0x000f220008000800 */
[----:B------:R-:W3:Y:S01]  /*6d50*/  @!UP0 LDCU UR10, c[0x0][0xb20] ;  /* 0x00016400ff0a87ac */ /* 0x000ee20008000800 */
[----:B--2---:R-:W-:Y:S02]  /*6d60*/  UIMAD.WIDE.U32 UR8, UR38, UR12, URZ ;  /* 0x0000000c260872a5 */ /* 0x004fe4000f8e00ff */
[----:B------:R-:W-:Y:S02]  /*6d70*/  UIMAD.WIDE.U32 UR6, UR37, UR15, URZ ;  /* 0x0000000f250672a5 */ /* 0x000fe4000f8e00ff */
[----:B------:R-:W-:Y:S03]  /*6d80*/  @!UP0 UISETP.NE.AND UP1, UPT, UR14, 0x1, UPT ;  /* 0x000000010e00888c */ /* 0x000fe6000bf25270 */
[----:B------:R-:W-:Y:S01]  /*6d90*/  @!UP0 UMOV UR4, UR9 ;  /* 0x0000000900048c82 */ /* 0x000fe20008000000 */
[----:B----4-:R-:W-:Y:S02]  /*6da0*/  @!UP0 UISETP.NE.AND UP2, UPT, UR5, 0x1, UPT ;  /* 0x000000010500888c */ /* 0x010fe4000bf45270 */
[----:B------:R-:W-:Y:S01]  /*6db0*/  @!UP0 USHF.R.U32.HI UR4, URZ, UR13, UR4 ;  /* 0x0000000dff048299 */ /* 0x000fe20008011604 */
[----:B------:R-:W-:Y:S02]  /*6dc0*/  @!UP0 UMOV UR6, UR7 ;  /* 0x0000000700068c82 */ /* 0x000fe40008000000 */
[----:B---3--:R-:W-:Y:S02]  /*6dd0*/  @!UP0 USHF.R.U32.HI UR6, URZ, UR10, UR6 ;  /* 0x0000000aff068299 */ /* 0x008fe40008011606 */
[----:B------:R-:W-:Y:S02]  /*6de0*/  @!UP0 USEL UR7, UR38, UR4, !UP2 ;  /* 0x0000000426078287 */ /* 0x000fe4000d000000 */
[----:B------:R-:W-:Y:S04]  /*6df0*/  @!UP0 USEL UR6, UR37, UR6, !UP1 ;  /* 0x0000000625068287 */ /* 0x000fe8000c800000 */
[----:B------:R-:W-:Y:S02]  /*6e00*/  @!UP0 UIADD3 UR4, UPT, UPT, -UR7, UR6, URZ ;  /* 0x0000000607048290 */ /* 0x000fe4000fffe1ff */
[----:B------:R-:W-:Y:S02]  /*6e10*/  @!UP0 UIADD3 UR6, UPT, UPT, UR7, -UR6, URZ ;  /* 0x8000000607068290 */ /* 0x000fe4000fffe0ff */
[----:B------:R-:W-:Y:S02]  /*6e20*/  @!UP0 UIMAD UR38, UR4, UR5, UR38 ;  /* 0x00000005042682a4 */ /* 0x000fe4000f8e0226 */
[----:B------:R-:W-:Y:S02]  /*6e30*/  @!UP0 UIMAD UR37, UR6, UR14, UR37 ;  /* 0x0000000e062582a4 */ /* 0x000fe4000f8e0225 */
[----:B------:R-:W-:Y:S09]  /*6e40*/  ULOP3.LUT UP0, URZ, UR61, 0x1b0, URZ, 0xc0, !UPT ;  /* 0x000001b03dff7892 */ /* 0x000ff2000f80c0ff */
[----:B------:R-:W-:Y:S05]  /*6e50*/  BRA.U !UP0, `(.L_x_128) ;  /* 0x0000000108407547 */ /* 0x000fea000b800000 */
[----:B------:R-:W2:Y:S01]  /*6e60*/  LDCU.64 UR8, c[0x4][0x80] ;  /* 0x01001000ff0877ac */ /* 0x000ea20008000a00 */
[----:B------:R-:W-:Y:S01]  /*6e70*/  MOV R3, 0x0 ;  /* 0x0000000000037802 */ /* 0x000fe20000000f00 */
[----:B------:R-:W-:Y:S02]  /*6e80*/  HFMA2 R12, -RZ, RZ, 0, 5.9604644775390625e-08 ;  /* 0x00000001ff0c7431 */ /* 0x000fe400000001ff */
[----:B------:R-:W-:Y:S02]  /*6e90*/  IMAD.MOV.U32 R8, RZ, RZ, 0x70 ;  /* 0x00000070ff087424 */ /* 0x000fe400078e00ff */
[----:B------:R-:W-:Y:S01]  /*6ea0*/  IMAD.MOV.U32 R13, RZ, RZ, RZ ;  /* 0x000000ffff0d7224 */ /* 0x000fe200078e00ff */
[----:B------:R-:W3:Y:S01]  /*6eb0*/  LDCU.64 UR6, c[0x4][0x88] ;  /* 0x01001100ff0677ac */ /* 0x000ee20008000a00 */
[----:B------:R-:W4:Y:S01]  /*6ec0*/  LDC.64 R2, c[0x4][R3] ;  /* 0x0100000003027b82 */ /* 0x000f220000000a00 */
[----:B------:R-:W1:Y:S01]  /*6ed0*/  LDCU.64 UR4, c[0x4][0x8] ;  /* 0x01000100ff0477ac */ /* 0x000e620008000a00 */
[----:B--2---:R-:W-:Y:S01]  /*6ee0*/  MOV R5, UR9 ;  /* 0x0000000900057c02 */ /* 0x004fe20008000f00 */
[----:B------:R-:W-:Y:S01]  /*6ef0*/  IMAD.U32 R4, RZ, RZ, UR8 ;  /* 0x00000008ff047e24 */ /* 0x000fe2000f8e00ff */
[----:B---3--:R-:W-:Y:S01]  /*6f00*/  MOV R7, UR7 ;  /* 0x0000000700077c02 */ /* 0x008fe20008000f00 */
[----:B------:R-:W-:Y:S01]  /*6f10*/  IMAD.U32 R6, RZ, RZ, UR6 ;  /* 0x00000006ff067e24 */ /* 0x000fe2000f8e00ff */
[----:B-1----:R-:W-:Y:S01]  /*6f20*/  MOV R11, UR5 ;  /* 0x00000005000b7c02 */ /* 0x002fe20008000f00 */
[----:B------:R-:W-:Y:S02]  /*6f30*/  IMAD.U32 R10, RZ, RZ, UR4 ;  /* 0x00000004ff0a7e24 */ /* 0x000fe4000f8e00ff */
[----:B------:R-:W-:Y:S07]  /*6f40*/  LEPC R20, `(.L_x_128) ;  /* 0x000000001014794e */ /* 0x000fee0000000000 */
[----:B----45:R-:W-:Y:S05]  /*6f50*/  CALL.ABS.NOINC R2 ;  /* 0x0000000002007343 */ /* 0x030fea0003c00000 */
.L_x_128:
[----:B------:R-:W-:Y:S01]  /*6f60*/  LOP3.LUT P0, RZ, R180, 0x1b0, RZ, 0xc0, !PT ;  /* 0x000001b0b4ff7812 */ /* 0x000fe2000780c0ff */
[----:B------:R-:W-:Y:S11]  /*6f70*/  BSSY.RECONVERGENT B6, `(.L_x_129) ;  /* 0x0000013000067945 */ /* 0x000ff60003800200 */
[----:B------:R-:W-:Y:S01]  /*6f80*/  @!UPT UIADD3 URZ, UPT, UPT, URZ, URZ, URZ ;  /* 0x000000fffffff290 */ /* 0x000fe2000fffe0ff */
[----:B------:R-:W-:Y:S05]  /*6f90*/  @!P0 BRA `(.L_x_130) ;  /* 0x0000000000408947 */ /* 0x000fea0003800000 */
        /* <DEDUP_REMOVED lines=16> */
.L_x_130:
[----:B------:R-:W-:Y:S05]  /*70a0*/  BSYNC.RECONVERGENT B6 ;  /* 0x0000000000067941 */ /* 0x000fea0003800200 */
.L_x_129:
[----:B------:R-:W-:Y:S02]  /*70b0*/  ISETP.NE.U32.AND P0, PT, RZ, UR46, PT ;  /* 0x0000002eff007c0c */ /* 0x000fe4000bf05070 */
[C---:B------:R-:W-:Y:S02]  /*70c0*/  ISETP.NE.U32.AND P4, PT, R160.reuse, RZ, PT ;  /* 0x000000ffa000720c */ /* 0x040fe40003f85070 */
[----:B------:R-:W-:Y:S02]  /*70d0*/  ISETP.NE.U32.AND P1, PT, R160, RZ, PT ;  /* 0x000000ffa000720c */ /* 0x000fe40003f25070 */
[----:B------:R-:W-:Y:S02]  /*70e0*/  ISETP.NE.AND.EX P0, PT, RZ, UR47, PT, P0 ;  /* 0x0000002fff007c0c */ /* 0x000fe4000bf05300 */
[C---:B------:R-:W-:Y:S02]  /*70f0*/  ISETP.NE.AND.EX P4, PT, R161.reuse, RZ, PT, P4 ;  /* 0x000000ffa100720c */ /* 0x040fe40003f85340 */
[----:B------:R-:W-:Y:S02]  /*7100*/  ISETP.NE.AND.EX P1, PT, R161, RZ, P0, P1 ;  /* 0x000000ffa100720c */ /* 0x000fe40000725310 */
[----:B------:R-:W-:Y:S02]  /*7110*/  ISETP.NE.U32.AND P5, PT, R156, RZ, PT ;  /* 0x000000ff9c00720c */ /* 0x000fe40003fa5070 */
[----:B------:R-:W-:Y:S02]  /*7120*/  ISETP.NE.U32.AND P2, PT, RZ, UR46, PT ;  /* 0x0000002eff007c0c */ /* 0x000fe4000bf45070 */
[----:B------:R-:W-:Y:S02]  /*7130*/  PLOP3.LUT P0, PT, PT, PT, PT, 0x8, 0x80 ;  /* 0x000000000080781c */ /* 0x000fe40003f0e170 */
[----:B------:R-:W-:Y:S02]  /*7140*/  ISETP.NE.AND.EX P5, PT, R157, RZ, PT, P5 ;  /* 0x000000ff9d00720c */ /* 0x000fe40003fa5350 */
[----:B------:R-:W-:Y:S03]  /*7150*/  ISETP.NE.AND.EX P2, PT, RZ, UR47, PT, P2 ;  /* 0x0000002fff007c0c */ /* 0x000fe6000bf45320 */
[----:B------:R-:W-:Y:S01]  /*7160*/  @!P1 PLOP3.LUT P0, PT, P4, PT, PT, 0x80, 0x8 ;  /* 0x000000000008981c */ /* 0x000fe2000270f070 */
[----:B------:R-:W-:Y:S01]  /*7170*/  @!UPT UIADD3 URZ, UPT, UPT, URZ, URZ, URZ ;  /* 0x000000fffffff290 */ /* 0x000fe2000fffe0ff */
[----:B------:R-:W-:Y:S11]  /*7180*/  @!P4 BRA `(.L_x_131) ;  /* 0x000000000030c947 */ /* 0x000ff60003800000 */
[----:B------:R-:W-:Y:S01]  /*7190*/  ISETP.NE.U32.AND P3, PT, R158, RZ, PT ;  /* 0x000000ff9e00720c */ /* 0x000fe20003f65070 */
[----:B------:R-:W2:Y:S01]  /*71a0*/  LDCU.64 UR4, c[0x0][0x358] ;  /* 0x00006b00ff0477ac */ /* 0x000ea20008000a00 */
[----:B------:R-:W-:Y:S02]  /*71b0*/  IMAD.MOV.U32 R162, RZ, RZ, 0x1 ;  /* 0x00000001ffa27424 */ /* 0x000fe400078e00ff */
[----:B------:R-:W-:Y:S11]  /*71c0*/  ISETP.NE.AND.EX P3, PT, R159, RZ, PT, P3 ;  /* 0x000000ff9f00720c */ /* 0x000ff60003f65330 */
[----:B------:R-:W-:Y:S02]  /*71d0*/  @!UPT UIADD3 URZ, UPT, UPT, URZ, URZ, URZ ;  /* 0x000000fffffff290 */ /* 0x000fe4000fffe0ff */
[----:B------:R-:W3:Y:S01]  /*71e0*/  @P3 LDC.64 R2, c[0x0][0x888] ;  /* 0x00022200ff023b82 */ /* 0x000ee20000000a00 */
[----:B-1----:R-:W-:Y:S04]  /*71f0*/  @P3 IMAD R0, R160, UR36, RZ ;  /* 0x00000024a0003c24 */ /* 0x002fe8000f8e02ff */
[----:B---3--:R-:W-:Y:S04]  /*7200*/  @P3 IMAD.WIDE R2, R0, 0x4, R2 ;  /* 0x0000000400023825 */ /* 0x008fe800078e0202 */
[----:B------:R-:W-:Y:S01]  /*7210*/  HFMA2 R0, -RZ, RZ, 0, 5.9604644775390625e-08 ;  /* 0x00000001ff007431 */ /* 0x000fe200000001ff */
[----:B--2--5:R2:W5:Y:S04]  /*7220*/  @P3 LDG.E R73, desc[UR4][R2.64] ;  /* 0x0000000402493981 */ /* 0x024568000c1e1900 */
[----:B------:R-:W-:Y:S01]  /*7230*/  @!P3 PRMT R162, R0, 0x7610, R162 ;  /* 0x0000761000a2b816 */ /* 0x000fe200000000a2 */
[----:B--2---:R-:W3:Y:S06]  /*7240*/  @!P3 LDC R73, c[0x0][0x880] ;  /* 0x00022000ff49bb82 */ /* 0x004eec0000000800 */
.L_x_131:
[----:B------:R-:W-:Y:S05]  /*7250*/  @!P5 BRA `(.L_x_132) ;  /* 0x000000000024d947 */ /* 0x000fea0003800000 */
[----:B------:R-:W-:Y:S01]  /*7260*/  ISETP.NE.U32.AND P3, PT, R138, RZ, PT ;  /* 0x000000ff8a00720c */ /* 0x000fe20003f65070 */
[----:B------:R-:W2:Y:S03]  /*7270*/  LDCU.64 UR4, c[0x0][0x358] ;  /* 0x00006b00ff0477ac */ /* 0x000ea60008000a00 */
[----:B------:R-:W-:Y:S11]  /*7280*/  ISETP.NE.AND.EX P3, PT, R139, RZ, PT, P3 ;  /* 0x000000ff8b00720c */ /* 0x000ff60003f65330 */
[----:B------:R-:W-:Y:S02]  /*7290*/  @!UPT UIADD3 URZ, UPT, UPT, URZ, URZ, URZ ;  /* 0x000000fffffff290 */ /* 0x000fe4000fffe0ff */
[----:B------:R-:W4:Y:S01]  /*72a0*/  @P3 LDC.64 R2, c[0x0][0x8a8] ;  /* 0x00022a00ff023b82 */ /* 0x000f220000000a00 */
[----:B-1----:R-:W-:Y:S04]  /*72b0*/  @P3 IMAD R0, R156, UR36, RZ ;  /* 0x000000249c003c24 */ /* 0x002fe8000f8e02ff */
[----:B----4-:R-:W-:Y:S05]  /*72c0*/  @P3 IMAD.WIDE R2, R0, 0x4, R2 ;  /* 0x0000000400023825 */ /* 0x010fea00078e0202 */
[----:B--2--5:R2:W5:Y:S02]  /*72d0*/  @P3 LDG.E R70, desc[UR4][R2.64] ;  /* 0x0000000402463981 */ /* 0x024564000c1e1900 */
[----:B--2---:R-:W4:Y:S02]  /*72e0*/  @!P3 LDC R70, c[0x0][0x8a0] ;  /* 0x00022800ff46bb82 */ /* 0x004f240000000800 */
.L_x_132:
[----:B---3-5:R-:W-:Y:S01]  /*72f0*/  FSETP.NEU.AND P3, PT, R73, RZ, PT ;  /* 0x000000ff4900720b */ /* 0x028fe20003f6d000 */
[----:B------:R-:W-:Y:S01]  /*7300*/  BSSY B1, `(.L_x_133) ;  /* 0x0000046000017945 */ /* 0x000fe20003800000 */
[----:B------:R-:W-:Y:S01]  /*7310*/  SEL R7, RZ, 0xffffffff, P2 ;  /* 0xffffffffff077807 */ /* 0x000fe20001000000 */
[----:B------:R-:W-:Y:S01]  /*7320*/  IMAD.MOV.U32 R193, RZ, RZ, 0x1 ;  /* 0x00000001ffc17424 */ /* 0x000fe200078e00ff */
[----:B-1----:R-:W-:Y:S01]  /*7330*/  @!P1 SEL R0, RZ, 0xffffffff, P3 ;  /* 0xffffffffff009807 */ /* 0x002fe20001800000 */
[----:B------:R-:W-:Y:S01]  /*7340*/  IMAD R71, R68, 0x80, R69 ;  /* 0x0000008044477824 */ /* 0x000fe200078e0245 */
[----:B------:R-:W-:Y:S02]  /*7350*/  LOP3.LUT P2, RZ, R162, 0xff, RZ, 0xc0, !PT ;  /* 0x000000ffa2ff7812 */ /* 0x000fe4000784c0ff */
[----:B------:R-:W-:Y:S02]  /*7360*/  CS2R R154, SRZ ;  /* 0x00000000009a7805 */ /* 0x000fe4000001ff00 */
[----:B------:R-:W-:Y:S02]  /*7370*/  LEA R3, R169, UR44, 0x3 ;  /* 0x0000002ca9037c11 */ /* 0x000fe4000f8e18ff */
[----:B------:R-:W-:Y:S02]  /*7380*/  CS2R R152, SRZ ;  /* 0x0000000000987805 */ /* 0x000fe4000001ff00 */
[----:B------:R-:W-:Y:S02]  /*7390*/  @P0 SEL R0, R7, R0, !P2 ;  /* 0x0000000007000207 */ /* 0x000fe40005000000 */
[----:B------:R-:W-:Y:S02]  /*73a0*/  CS2R R150, SRZ ;  /* 0x0000000000967805 */ /* 0x000fe4000001ff00 */
[----:B------:R-:W-:Y:S02]  /*73b0*/  LEA R164, R68, UR44, 0x3 ;  /* 0x0000002c44a47c11 */ /* 0x000fe4000f8e18ff */
[----:B------:R-:W-:Y:S02]  /*73c0*/  CS2R R148, SRZ ;  /* 0x0000000000947805 */ /* 0x000fe4000001ff00 */
[----:B------:R-:W-:Y:S02]  /*73d0*/  @!P1 LOP3.LUT R0, R0, 0x1, RZ, 0xc0, !PT ;  /* 0x0000000100009812 */ /* 0x000fe400078ec0ff */
[----:B------:R-:W-:Y:S02]  /*73e0*/  CS2R R146, SRZ ;  /* 0x0000000000927805 */ /* 0x000fe4000001ff00 */
[----:B------:R-:W-:Y:S02]  /*73f0*/  SHF.L.U32 R5, R171, 0x1f, RZ ;  /* 0x0000001fab057819 */ /* 0x000fe400000006ff */
[----:B------:R-:W-:Y:S02]  /*7400*/  CS2R R144, SRZ ;  /* 0x0000000000907805 */ /* 0x000fe4000001ff00 */
[----:B------:R-:W-:Y:S02]  /*7410*/  ISETP.NE.U32.OR P6, PT, R0, 0x1, P1 ;  /* 0x000000010000780c */ /* 0x000fe40000fc5470 */
[----:B------:R-:W-:Y:S02]  /*7420*/  CS2R R142, SRZ ;  /* 0x00000000008e7805 */ /* 0x000fe4000001ff00 */
[----:B------:R-:W-:Y:S02]  /*7430*/  SEL R0, RZ, 0xffffffff, P3 ;  /* 0xffffffffff007807 */ /* 0x000fe40001800000 */
[----:B------:R-:W-:Y:S02]  /*7440*/  CS2R R140, SRZ ;  /* 0x00000000008c7805 */ /* 0x000fe4000001ff00 */
[----:B------:R-:W-:Y:S02]  /*7450*/  P2R R172, PR, RZ, 0x40 ;  /* 0x00000040ffac7803 */ /* 0x000fe40000000000 */
[----:B------:R-:W-:Y:S04]  /*7460*/  @P4 SEL R0, R7, R0, !P2 ;  /* 0x0000000007004207 */ /* 0x000fe80005000000 */
[----:B------:R-:W-:Y:S02]  /*7470*/  LOP3.LUT R0, R0, 0x1, RZ, 0xc0, !PT ;  /* 0x0000000100007812 */ /* 0x000fe400078ec0ff */
[----:B------:R-:W-:Y:S02]  /*7480*/  @P6 SHF.L.U32 R2, R168, 0x1f, RZ ;  /* 0x0000001fa8026819 */ /* 0x000fe400000006ff */
[----:B------:R-:W-:Y:S02]  /*7490*/  ISETP.NE.U32.AND P5, PT, R0, 0x1, PT ;  /* 0x000000010000780c */ /* 0x000fe40003fa5070 */
[----:B------:R-:W1:Y:S02]  /*74a0*/  @P6 SYNCS.PHASECHK.TRANS64.TRYWAIT P1, [R3+URZ+0x200], R2 ;  /* 0x00020002030065a7 */ /* 0x000e6400080211ff */
[----:B------:R-:W-:Y:S01]  /*74b0*/  P2R R194, PR, RZ, 0x20 ;  /* 0x00000020ffc27803 */ /* 0x000fe20000000000 */
[----:B------:R2:W3:Y:S01]  /*74c0*/  SYNCS.PHASECHK.TRANS64.TRYWAIT P0, [R164+URZ+0x250], R5 ;  /* 0x00025005a40075a7 */ /* 0x0004e200080011ff */
[----:B-1----:R-:W-:Y:S01]  /*74d0*/  @P6 SEL R193, RZ, 0x1, !P1 ;  /* 0x00000001ffc16807 */ /* 0x002fe20004800000 */
[----:B--2---:R-:W-:Y:S06]  /*74e0*/  @!P6 BRA `(.L_x_134) ;  /* 0x00000000009ce947 */ /* 0x004fec0003800000 */
[----:B------:R-:W-:Y:S01]  /*74f0*/  @P5 IMAD R8, R169, 0x2000, R178 ;  /* 0x00002000a9085824 */ /* 0x000fe200078e02b2 */
[----:B------:R-:W1:Y:S01]  /*7500*/  S2R R0, SR_CgaCtaId ;  /* 0x0000000000007919 */ /* 0x000e620000008800 */
[----:B------:R-:W-:Y:S01]  /*7510*/  ISETP.NE.AND P1, PT, R193, RZ, PT ;  /* 0x000000ffc100720c */ /* 0x000fe20003f25270 */
[----:B------:R-:W-:Y:S01]  /*7520*/  BSSY B0, `(.L_x_135) ;  /* 0x0000010000007945 */ /* 0x000fe20003800000 */
[--C-:B------:R-:W-:Y:S01]  /*7530*/  @P5 IMAD R7, R179, -0x10, R8.reuse ;  /* 0xfffffff0b3075824 */ /* 0x100fe200078e0208 */
[----:B------:R-:W-:Y:S01]  /*7540*/  CS2R R142, SRZ ;  /* 0x00000000008e7805 */ /* 0x000fe2000001ff00 */
[----:B------:R-:W-:Y:S01]  /*7550*/  @P5 IMAD R6, R177, -0x10, R8 ;  /* 0xfffffff0b1065824 */ /* 0x000fe200078e0208 */
[----:B------:R-:W-:Y:S01]  /*7560*/  CS2R R140, SRZ ;  /* 0x00000000008c7805 */ /* 0x000fe2000001ff00 */
[----:B------:R-:W-:Y:S01]  /*7570*/  @P5 IMAD R4, R176, 0x10, R7 ;  /* 0x00000010b0045824 */ /* 0x000fe200078e0207 */
[----:B------:R-:W-:Y:S02]  /*7580*/  CS2R R150, SRZ ;  /* 0x0000000000967805 */ /* 0x000fe4000001ff00 */
[----:B------:R-:W-:Y:S02]  /*7590*/  CS2R R148, SRZ ;  /* 0x0000000000947805 */ /* 0x000fe4000001ff00 */
[----:B------:R-:W-:Y:S02]  /*75a0*/  CS2R R146, SRZ ;  /* 0x0000000000927805 */ /* 0x000fe4000001ff00 */
[----:B------:R-:W-:Y:S02]  /*75b0*/  CS2R R144, SRZ ;  /* 0x0000000000907805 */ /* 0x000fe4000001ff00 */
[----:B------:R-:W-:Y:S02]  /*75c0*/  CS2R R154, SRZ ;  /* 0x00000000009a7805 */ /* 0x000fe4000001ff00 */
[----:B------:R-:W-:Y:S01]  /*75d0*/  CS2R R152, SRZ ;  /* 0x0000000000987805 */ /* 0x000fe2000001ff00 */
[----:B------:R-:W-:Y:S06]  /*75e0*/  @P1 BRA `(.L_x_136) ;  /* 0x00000000000c1947 */ /* 0x000fec0003800000 */
[----:B------:R-:W-:Y:S04]  /*75f0*/  SHF.L.U32 R2, R168, 0x1f, RZ ;  /* 0x0000001fa8027819 */ /* 0x000fe800000006ff */
[----:B------:R-:W2:Y:S02]  /*7600*/  SYNCS.PHASECHK.TRANS64.TRYWAIT P1, [R3+URZ+0x200], R2 ;  /* 0x00020002030075a7 */ /* 0x000ea400080211ff */
[----:B--2---:R-:W-:Y:S05]  /*7610*/  @!P1 BRA `(.L_x_137) ;  /* 0x00000040000c9947 */ /* 0x004fea0003800000 */
.L_x_136:
[----:B------:R-:W-:Y:S05]  /*7620*/  BSYNC B0 ;  /* 0x0000000000007941 */ /* 0x000fea0003800000 */
.L_x_135:
[----:B------:R-:W-:Y:S01]  /*7630*/  ISETP.NE.AND P1, PT, R194, RZ, PT ;  /* 0x000000ffc200720c */ /* 0x000fe20003f25270 */
[----:B--2---:R-:W-:Y:S02]  /*7640*/  VIADD R3, R3, 0x210 ;  /* 0x0000021003037836 */ /* 0x004fe40000000000 */
[----:B------:R-:W-:Y:S03]  /*7650*/  VIADD R169, R169, 0x1 ;  /* 0x00000001a9a97836 */ /* 0x000fe60000000000 */
[----:B-1----:R-:W-:Y:S07]  /*7660*/  PRMT R0, R0, 0x654, R3 ;  /* 0x0000065400007816 */ /* 0x002fee0000000003 */
[----:B------:R1:W2:Y:S04]  /*7670*/  @P1 LDS.128 R140, [R8] ;  /* 0x00000000088c1984 */ /* 0x0002a80000000c00 */
[----:B------:R1:W1:Y:S04]  /*7680*/  @P1 LDS.128 R148, [R6+0x20] ;  /* 0x0000200006941984 */ /* 0x0002680000000c00 */
[----:B------:R1:W1:Y:S04]  /*7690*/  @P1 LDS.128 R144, [R7+0x10] ;  /* 0x0000100007901984 */ /* 0x0002680000000c00 */
[----:B------:R1:W1:Y:S01]  /*76a0*/  @P1 LDS.128 R152, [R4+0x10] ;  /* 0x0000100004981984 */ /* 0x0002620000000c00 */
[C---:B------:R-:W-:Y:S01]  /*76b0*/  ISETP.NE.AND P1, PT, R169.reuse, 0x2, PT ;  /* 0x00000002a900780c */ /* 0x040fe20003f25270 */
[----:B------:R-:W-:Y:S01]  /*76c0*/  @!PT LDS RZ, [RZ] ;  /* 0x00000000fffff984 */ /* 0x000fe20000000800 */
[----:B------:R-:W-:Y:S01]  /*76d0*/  @!PT LDS RZ, [RZ] ;  /* 0x00000000fffff984 */ /* 0x000fe20000000800 */
[----:B------:R-:W-:Y:S01]  /*76e0*/  @!PT LDS RZ, [RZ] ;  /* 0x00000000fffff984 */ /* 0x000fe20000000800 */
[----:B------:R-:W-:Y:S01]  /*76f0*/  @!PT LDS RZ, [RZ] ;  /* 0x00000000fffff984 */ /* 0x000fe20000000800 */
[----:B------:R5:W-:Y:S06]  /*7700*/  MEMBAR.ALL.CTA ;  /* 0x0000000000007992 */ /* 0x000bec0000008000 */
[----:B-----5:R-:W5:Y:S01]  /*7710*/  FENCE.VIEW.ASYNC.S ;  /* 0x00000000000073c6 */ /* 0x020f620000000000 */
[----:B------:R-:W-:Y:S02]  /*7720*/  SEL R3, RZ, 0x1, P1 ;  /* 0x00000001ff037807 */ /* 0x000fe40000800000 */
[----:B------:R-:W-:Y:S02]  /*7730*/  SEL R169, R169, RZ, P1 ;  /* 0x000000ffa9a97207 */ /* 0x000fe40000800000 */
[----:B------:R-:W-:Y:S01]  /*7740*/  LOP3.LUT R168, R168, R3, RZ, 0x3c, !PT ;  /* 0x00000003a8a87212 */ /* 0x000fe200078e3cff */
[----:B-----5:R1:W-:Y:S06]  /*7750*/  SYNCS.ARRIVE.TRANS64.RED.A1T0 RZ, [R0+URZ], RZ ;  /* 0x000000ff00ff79a7 */ /* 0x0203ec00081004ff */
.L_x_134:
[----:B------:R-:W-:Y:S05]  /*7760*/  BSYNC B1 ;  /* 0x0000000000017941 */ /* 0x000fea0003800000 */
.L_x_133:
[----:B-1----:R-:W-:Y:S04]  /*7770*/  SHF.R.U32.HI R0, RZ, 0x15, R71 ;  /* 0x00000015ff007819 */ /* 0x002fe80000011647 */
[----:B------:R-:W-:Y:S01]  /*7780*/  LOP3.LUT P1, RZ, R0, 0x3, R163, 0x48, !PT ;  /* 0x0000000300ff7812 */ /* 0x000fe200078248a3 */
[----:B------:R-:W-:Y:S01]  /*7790*/  @!UPT UIADD3 URZ, UPT, UPT, URZ, URZ, URZ ;  /* 0x000000fffffff290 */ /* 0x000fe2000fffe0ff */
[----:B---3--:R-:W-:Y:S11]  /*77a0*/  @P0 BRA `(.L_x_138) ;  /* 0x0000000000080947 */ /* 0x008ff60003800000 */
[----:B------:R-:W1:Y:S02]  /*77b0*/  SYNCS.PHASECHK.TRANS64.TRYWAIT P0, [R164+URZ+0x250], R5 ;  /* 0x00025005a40075a7 */ /* 0x000e6400080011ff */
[----:B-1----:R-:W-:Y:S05]  /*77c0*/  @!P0 BRA `(.L_x_139) ;  /* 0x0000003c00b48947 */ /* 0x002fea0003800000 */
.L_x_138:
[----:B------:R-:W-:Y:S04]  /*77d0*/  BSSY.RECONVERGENT B6, `(.L_x_140) ;  /* 0x0000012000067945 */ /* 0x000fe80003800200 */
[----:B------:R-:W-:Y:S05]  /*77e0*/  @!P1 BRA `(.L_x_141) ;  /* 0x0000000000409947 */ /* 0x000fea0003800000 */
[----:B------:R-:W1:Y:S01]  /*77f0*/  LDCU.64 UR8, c[0x4][0x70] ;  /* 0x01000e00ff0877ac */ /* 0x000e620008000a00 */
[----:B------:R-:W-:Y:S01]  /*7800*/  MOV R3, 0x0 ;  /* 0x0000000000037802 */ /* 0x000fe20000000f00 */
[----:B------:R-:W-:Y:S02]  /*7810*/  HFMA2 R12, -RZ, RZ, 0, 5.9604644775390625e-08 ;  /* 0x00000001ff0c7431 */ /* 0x000fe400000001ff */
[----:B------:R-:W-:Y:S02]  /*7820*/  IMAD.MOV.U32 R8, RZ, RZ, 0x192 ;  /* 0x00000192ff087424 */ /* 0x000fe400078e00ff */
[----:B------:R-:W-:Y:S01]  /*7830*/  IMAD.MOV.U32 R13, RZ, RZ, RZ ;  /* 0x000000ffff0d7224 */ /* 0x000fe200078e00ff */
[----:B------:R-:W3:Y:S01]  /*7840*/  LDCU.64 UR6, c[0x4][0x78] ;  /* 0x01000f00ff0677ac */ /* 0x000ee20008000a00 */
[----:B------:R-:W2:Y:S01]  /*7850*/  LDC.64 R2, c[0x4][R3] ;  /* 0x0100000003027b82 */ /* 0x000ea20000000a00 */
[----:B------:R-:W5:Y:S01]  /*7860*/  LDCU.64 UR4, c[0x4][0x10] ;  /* 0x01000200ff0477ac */ /* 0x000f620008000a00 */
[----:B-1----:R-:W-:Y:S01]  /*7870*/  MOV R5, UR9 ;  /* 0x0000000900057c02 */ /* 0x002fe20008000f00 */
[----:B------:R-:W-:Y:S01]  /*7880*/  IMAD.U32 R4, RZ, RZ, UR8 ;  /* 0x00000008ff047e24 */ /* 0x000fe2000f8e00ff */
[----:B---3--:R-:W-:Y:S01]  /*7890*/  MOV R7, UR7 ;  /* 0x0000000700077c02 */ /* 0x008fe20008000f00 */
[----:B------:R-:W-:Y:S01]  /*78a0*/  IMAD.U32 R6, RZ, RZ, UR6 ;  /* 0x00000006ff067e24 */ /* 0x000fe2000f8e00ff */
[----:B-----5:R-:W-:Y:S01]  /*78b0*/  MOV R11, UR5 ;  /* 0x00000005000b7c02 */ /* 0x020fe20008000f00 */
[----:B------:R-:W-:Y:S02]  /*78c0*/  IMAD.U32 R10, RZ, RZ, UR4 ;  /* 0x00000004ff0a7e24 */ /* 0x000fe4000f8e00ff */
[----:B------:R-:W-:Y:S07]  /*78d0*/  LEPC R20, `(.L_x_141) ;  /* 0x000000001014794e */ /* 0x000fee0000000000 */
[----:B--2-4-:R-:W-:Y:S05]  /*78e0*/  CALL.ABS.NOINC R2 ;  /* 0x0000000002007343 */ /* 0x014fea0003c00000 */
.L_x_141:
[----:B------:R-:W-:Y:S05]  /*78f0*/  BSYNC.RECONVERGENT B6 ;  /* 0x0000000000067941 */ /* 0x000fea0003800200 */
.L_x_140:
[-C--:B--2---:R-:W-:Y:S01]  /*7900*/  F2FP.F16.E5M2.UNPACK_B R74, R140.reuse ;  /* 0x0000008cff4a723e */ /* 0x084fe200020004ff */
[----:B------:R-:W-:Y:S05]  /*7910*/  WARPSYNC.ALL ;  /* 0x0000000000007948 */ /* 0x000fea0003800000 */
[----:B------:R-:W-:Y:S01]  /*7920*/  R2UR UR4, R71 ;  /* 0x00000000470472ca */ /* 0x000fe200000e0000 */
[--C-:B------:R-:W-:Y:S01]  /*7930*/  HADD2.F32 R72, -RZ, R74.reuse.H0_H0 ;  /* 0x2000004aff487230 */ /* 0x100fe20000004100 */
[----:B------:R-:W-:Y:S01]  /*7940*/  F2FP.F16.E5M2.UNPACK_B R76, R140.H1 ;  /* 0x0000008cff4c723e */ /* 0x000fe200030004ff */
[----:B------:R-:W-:Y:S01]  /*7950*/  HADD2.F32 R75, -RZ, R74.H1_H1 ;  /* 0x3000004aff4b7230 */ /* 0x000fe20000004100 */
[-C--:B------:R-:W-:Y:S01]  /*7960*/  F2FP.F16.E5M2.UNPACK_B R78, R141.reuse ;  /* 0x0000008dff4e723e */ /* 0x080fe200020004ff */
[----:B------:R-:W-:Y:S01]  /*7970*/  BSSY.RECONVERGENT B0, `(.L_x_142) ;  /* 0x000011d000007945 */ /* 0x000fe20003800200 */
[----:B------:R-:W-:Y:S01]  /*7980*/  F2FP.F16.E5M2.UNPACK_B R80, R141.H1 ;  /* 0x0000008dff50723e */ /* 0x000fe200030004ff */
[----:B------:R-:W-:Y:S01]  /*7990*/  HADD2.F32 R74, -RZ, R76.H0_H0 ;  /* 0x2000004cff4a7230 */ /* 0x000fe20000004100 */
[-C--:B------:R-:W-:Y:S01]  /*79a0*/  F2FP.F16.E5M2.UNPACK_B R82, R142.reuse ;  /* 0x0000008eff52723e */ /* 0x080fe200020004ff */
[--C-:B------:R-:W-:Y:S01]  /*79b0*/  HADD2.F32 R77, -RZ, R78.reuse.H0_H0 ;  /* 0x2000004eff4d7230 */ /* 0x100fe20000004100 */
[----:B------:R-:W-:Y:S01]  /*79c0*/  F2FP.F16.E5M2.UNPACK_B R84, R142.H1 ;  /* 0x0000008eff54723e */ /* 0x000fe200030004ff */
[----:B------:R-:W-:Y:S01]  /*79d0*/  HADD2.F32 R78, -RZ, R78.H1_H1 ;  /* 0x3000004eff4e7230 */ /* 0x000fe20000004100 */
[-C--:B------:R-:W-:Y:S01]  /*79e0*/  F2FP.F16.E5M2.UNPACK_B R86, R143.reuse ;  /* 0x0000008fff56723e */ /* 0x080fe200020004ff */
[----:B-1----:R-:W4:Y:S01]  /*79f0*/  LDTM.x64 R4, tmem[UR4] ;  /* 0x00000004000479ee */ /* 0x002f220008340000 */
[----:B------:R-:W-:Y:S01]  /*7a00*/  F2FP.F16.E5M2.UNPACK_B R88, R143.H1 ;  /* 0x0000008fff58723e */ /* 0x000fe200030004ff */
[----:B------:R-:W-:Y:S01]  /*7a10*/  HADD2.F32 R76, -RZ, R76.H1_H1 ;  /* 0x3000004cff4c7230 */ /* 0x000fe20000004100 */
[-C--:B------:R-:W-:Y:S01]  /*7a20*/  F2FP.F16.E5M2.UNPACK_B R90, R144.reuse ;  /* 0x00000090ff5a723e */ /* 0x080fe200020004ff */
[----:B------:R-:W-:Y:S01]  /*7a30*/  HADD2.F32 R79, -RZ, R80.H0_H0 ;  /* 0x20000050ff4f7230 */ /* 0x000fe20000004100 */
[----:B------:R-:W-:Y:S01]  /*7a40*/  F2FP.F16.E5M2.UNPACK_B R92, R144.H1 ;  /* 0x00000090ff5c723e */ /* 0x000fe200030004ff */
[--C-:B------:R-:W-:Y:S01]  /*7a50*/  HADD2.F32 R81, -RZ, R82.reuse.H0_H0 ;  /* 0x20000052ff517230 */ /* 0x100fe20000004100 */
[----:B------:R-:W-:Y:S01]  /*7a60*/  ISETP.NE.AND P6, PT, R172, RZ, PT ;  /* 0x000000ffac00720c */ /* 0x000fe20003fc5270 */
[----:B------:R-:W-:Y:S01]  /*7a70*/  HADD2.F32 R82, -RZ, R82.H1_H1 ;  /* 0x30000052ff527230 */ /* 0x000fe20000004100 */
[----:B------:R-:W-:Y:S01]  /*7a80*/  SHF.L.U32 R195, R167, 0x4, RZ ;  /* 0x00000004a7c37819 */ /* 0x000fe200000006ff */
[--C-:B------:R-:W-:Y:S01]  /*7a90*/  HADD2.F32 R85, -RZ, R86.reuse.H0_H0 ;  /* 0x20000056ff557230 */ /* 0x100fe20000004100 */
[----:B------:R-:W-:Y:S01]  /*7aa0*/  SHF.L.U32 R203, R166, 0x4, RZ ;  /* 0x00000004a6cb7819 */ /* 0x000fe200000006ff */
[----:B------:R-:W-:Y:S01]  /*7ab0*/  HADD2.F32 R86, -RZ, R86.H1_H1 ;  /* 0x30000056ff567230 */ /* 0x000fe20000004100 */
[C---:B------:R-:W-:Y:S01]  /*7ac0*/  IADD3 R182, PT, PT, R178.reuse, R195, RZ ;  /* 0x000000c3b2b67210 */ /* 0x040fe20007ffe0ff */
[--C-:B------:R-:W-:Y:S01]  /*7ad0*/  HADD2.F32 R89, -RZ, R90.reuse.H0_H0 ;  /* 0x2000005aff597230 */ /* 0x100fe20000004100 */
[----:B------:R-:W-:Y:S01]  /*7ae0*/  IADD3 R192, PT, PT, R178, R203, RZ ;  /* 0x000000cbb2c07210 */ /* 0x000fe20007ffe0ff */
[----:B------:R-:W-:Y:S01]  /*7af0*/  HADD2.F32 R90, -RZ, R90.H1_H1 ;  /* 0x3000005aff5a7230 */ /* 0x000fe20000004100 */
[----:B------:R-:W-:Y:S01]  /*7b00*/  SHF.L.U32 R201, R176, 0x4, RZ ;  /* 0x00000004b0c97819 */ /* 0x000fe200000006ff */
[----:B------:R-:W-:Y:S01]  /*7b10*/  HADD2.F32 R80, -RZ, R80.H1_H1 ;  /* 0x30000050ff507230 */ /* 0x000fe20000004100 */
[----:B------:R-:W-:Y:S01]  /*7b20*/  F2FP.F16.E5M2.UNPACK_B R94, R145 ;  /* 0x00000091ff5e723e */ /* 0x000fe200020004ff */
[--C-:B------:R-:W-:Y:S01]  /*7b30*/  HADD2.F32 R83, -RZ, R84.reuse.H0_H0 ;  /* 0x20000054ff537230 */ /* 0x100fe20000004100 */
[----:B------:R-:W-:Y:S01]  /*7b40*/  IADD3 R183, PT, PT, R201, R182, RZ ;  /* 0x000000b6c9b77210 */ /* 0x000fe20007ffe0ff */
[----:B------:R-:W-:Y:S01]  /*7b50*/  HADD2.F32 R84, -RZ, R84.H1_H1 ;  /* 0x30000054ff547230 */ /* 0x000fe20000004100 */
[----:B------:R-:W-:Y:S01]  /*7b60*/  F2FP.F16.E5M2.UNPACK_B R98, R146 ;  /* 0x00000092ff62723e */ /* 0x000fe200020004ff */
[C---:B----4-:R-:W-:Y:S01]  /*7b70*/  FMUL R0, R70.reuse, R4 ;  /* 0x0000000446007220 */ /* 0x050fe20000400000 */
[C---:B------:R-:W-:Y:S01]  /*7b80*/  FMUL R2, R70.reuse, R5 ;  /* 0x0000000546027220 */ /* 0x040fe20000400000 */
[C---:B------:R-:W-:Y:S01]  /*7b90*/  FMUL R4, R70.reuse, R8 ;  /* 0x0000000846047220 */ /* 0x040fe20000400000 */
[C---:B------:R-:W-:Y:S01]  /*7ba0*/  FMUL R5, R70.reuse, R9 ;  /* 0x0000000946057220 */ /* 0x040fe20000400000 */
[C---:B------:R-:W-:Y:S01]  /*7bb0*/  FFMA R0, R73.reuse, R72, R0 ;  /* 0x0000004849007223 */ /* 0x040fe20000000000 */
[C---:B------:R-:W-:Y:S01]  /*7bc0*/  FFMA R2, R73.reuse, R75, R2 ;  /* 0x0000004b49027223 */ /* 0x040fe20000000002 */
[C---:B------:R-:W-:Y:S01]  /*7bd0*/  FMUL R8, R70.reuse, R12 ;  /* 0x0000000c46087220 */ /* 0x040fe20000400000 */
[C---:B------:R-:W-:Y:S01]  /*7be0*/  FMUL R9, R70.reuse, R13 ;  /* 0x0000000d46097220 */ /* 0x040fe20000400000 */
[C---:B------:R-:W-:Y:S01]  /*7bf0*/  FMUL R12, R70.reuse, R16 ;  /* 0x00000010460c7220 */ /* 0x040fe20000400000 */
[C---:B------:R-:W-:Y:S01]  /*7c00*/  FMUL R13, R70.reuse, R17 ;  /* 0x00000011460d7220 */ /* 0x040fe20000400000 */
[C---:B------:R-:W-:Y:S01]  /*7c10*/  FMUL R16, R70.reuse, R20 ;  /* 0x0000001446107220 */ /* 0x040fe20000400000 */
[C---:B------:R-:W-:Y:S01]  /*7c20*/  FMUL R17, R70.reuse, R21 ;  /* 0x0000001546117220 */ /* 0x040fe20000400000 */
[--C-:B------:R-:W-:Y:S02]  /*7c30*/  HADD2.F32 R93, -RZ, R94.reuse.H0_H0 ;  /* 0x2000005eff5d7230 */ /* 0x100fe40000004100 */
[C---:B------:R-:W-:Y:S01]  /*7c40*/  FMUL R20, R70.reuse, R24 ;  /* 0x0000001846147220 */ /* 0x040fe20000400000 */
[----:B------:R-:W-:Y:S02]  /*7c50*/  HADD2.F32 R94, -RZ, R94.H1_H1 ;  /* 0x3000005eff5e7230 */ /* 0x000fe40000004100 */
[C---:B------:R-:W-:Y:S01]  /*7c60*/  FMUL R21, R70.reuse, R25 ;  /* 0x0000001946157220 */ /* 0x040fe20000400000 */
[--C-:B------:R-:W-:Y:S02]  /*7c70*/  HADD2.F32 R97, -RZ, R98.reuse.H0_H0 ;  /* 0x20000062ff617230 */ /* 0x100fe40000004100 */
[C---:B------:R-:W-:Y:S01]  /*7c80*/  FMUL R24, R70.reuse, R28 ;  /* 0x0000001c46187220 */ /* 0x040fe20000400000 */
[----:B------:R-:W-:Y:S02]  /*7c90*/  HADD2.F32 R98, -RZ, R98.H1_H1 ;  /* 0x30000062ff627230 */ /* 0x000fe40000004100 */
[C---:B------:R-:W-:Y:S01]  /*7ca0*/  FMUL R25, R70.reuse, R29 ;  /* 0x0000001d46197220 */ /* 0x040fe20000400000 */
[C---:B------:R-:W-:Y:S01]  /*7cb0*/  FMUL R28, R70.reuse, R32 ;  /* 0x00000020461c7220 */ /* 0x040fe20000400000 */
[C---:B------:R-:W-:Y:S01]  /*7cc0*/  FMUL R29, R70.reuse, R33 ;  /* 0x00000021461d7220 */ /* 0x040fe20000400000 */
[C---:B------:R-:W-:Y:S01]  /*7cd0*/  FMUL R32, R70.reuse, R36 ;  /* 0x0000002446207220 */ /* 0x040fe20000400000 */
[----:B------:R-:W-:Y:S01]  /*7ce0*/  F2FP.F16.E5M2.UNPACK_B R96, R145.H1 ;  /* 0x00000091ff60723e */ /* 0x000fe200030004ff */
[C---:B------:R-:W-:Y:S01]  /*7cf0*/  FMUL R33, R70.reuse, R37 ;  /* 0x0000002546217220 */ /* 0x040fe20000400000 */
[C---:B------:R-:W-:Y:S01]  /*7d00*/  FMUL R36, R70.reuse, R40 ;  /* 0x0000002846247220 */ /* 0x040fe20000400000 */
[----:B------:R-:W-:Y:S01]  /*7d10*/  F2FP.F16.E5M2.UNPACK_B R100, R146.H1 ;  /* 0x00000092ff64723e */ /* 0x000fe200030004ff */
[C---:B------:R-:W-:Y:S01]  /*7d20*/  FMUL R37, R70.reuse, R41 ;  /* 0x0000002946257220 */ /* 0x040fe20000400000 */
[C---:B------:R-:W-:Y:S01]  /*7d30*/  FMUL R40, R70.reuse, R44 ;  /* 0x0000002c46287220 */ /* 0x040fe20000400000 */
[----:B------:R-:W-:Y:S01]  /*7d40*/  F2FP.F16.E5M2.UNPACK_B R102, R147 ;  /* 0x00000093ff66723e */ /* 0x000fe200020004ff */
[C---:B------:R-:W-:Y:S01]  /*7d50*/  FMUL R41, R70.reuse, R45 ;  /* 0x0000002d46297220 */ /* 0x040fe20000400000 */
[C---:B------:R-:W-:Y:S01]  /*7d60*/  FMUL R44, R70.reuse, R48 ;  /* 0x00000030462c7220 */ /* 0x040fe20000400000 */
[----:B------:R-:W-:Y:S01]  /*7d70*/  F2FP.F16.E5M2.UNPACK_B R104, R147.H1 ;  /* 0x00000093ff68723e */ /* 0x000fe200030004ff */
[C---:B------:R-:W-:Y:S01]  /*7d80*/  FMUL R45, R70.reuse, R49 ;  /* 0x00000031462d7220 */ /* 0x040fe20000400000 */
[--C-:B------:R-:W-:Y:S02]  /*7d90*/  HADD2.F32 R101, -RZ, R102.reuse.H0_H0 ;  /* 0x20000066ff657230 */ /* 0x100fe40000004100 */
[C---:B------:R-:W-:Y:S01]  /*7da0*/  FMUL R48, R70.reuse, R52 ;  /* 0x0000003446307220 */ /* 0x040fe20000400000 */
[----:B------:R-:W-:Y:S01]  /*7db0*/  F2FP.F16.E5M2.UNPACK_B R106, R148 ;  /* 0x00000094ff6a723e */ /* 0x000fe200020004ff */
[----:B------:R-:W-:Y:S02]  /*7dc0*/  HADD2.F32 R102, -RZ, R102.H1_H1 ;  /* 0x30000066ff667230 */ /* 0x000fe40000004100 */
[C---:B------:R-:W-:Y:S01]  /*7dd0*/  FMUL R49, R70.reuse, R53 ;  /* 0x0000003546317220 */ /* 0x040fe20000400000 */
[C---:B------:R-:W-:Y:S01]  /*7de0*/  FMUL R52, R70.reuse, R56 ;  /* 0x0000003846347220 */ /* 0x040fe20000400000 */
[----:B------:R-:W-:Y:S01]  /*7df0*/  F2FP.F16.E5M2.UNPACK_B R108, R148.H1 ;  /* 0x00000094ff6c723e */ /* 0x000fe200030004ff */
[--C-:B------:R-:W-:Y:S02]  /*7e00*/  HADD2.F32 R105, -RZ, R106.reuse.H0_H0 ;  /* 0x2000006aff697230 */ /* 0x100fe40000004100 */
[C---:B------:R-:W-:Y:S01]  /*7e10*/  FMUL R53, R70.reuse, R57 ;  /* 0x0000003946357220 */ /* 0x040fe20000400000 */
[----:B------:R-:W-:Y:S02]  /*7e20*/  HADD2.F32 R106, -RZ, R106.H1_H1 ;  /* 0x3000006aff6a7230 */ /* 0x000fe40000004100 */
        /* <DEDUP_REMOVED lines=11> */
[C---:B------:R-:W-:Y:S01]  /*7ee0*/  FFMA R3, R73.reuse, R74, R3 ;  /* 0x0000004a49037223 */ /* 0x040fe20000000003 */
[----:B------:R-:W-:Y:S01]  /*7ef0*/  F2FP.F16.E5M2.UNPACK_B R116, R150.H1 ;  /* 0x00000096ff74723e */ /* 0x000fe200030004ff */
[--C-:B------:R-:W-:Y:S02]  /*7f00*/  HADD2.F32 R113, -RZ, R114.reuse.H0_H0 ;  /* 0x20000072ff717230 */ /* 0x100fe40000004100 */
[C---:B------:R-:W-:Y:S01]  /*7f10*/  FFMA R7, R73.reuse, R76, R7 ;  /* 0x0000004c49077223 */ /* 0x040fe20000000007 */
[C---:B------:R-:W-:Y:S01]  /*7f20*/  FFMA R4, R73.reuse, R77, R4 ;  /* 0x0000004d49047223 */ /* 0x040fe20000000004 */
[----:B------:R-:W-:Y:S01]  /*7f30*/  F2FP.F16.E5M2.UNPACK_B R118, R151 ;  /* 0x00000097ff76723e */ /* 0x000fe200020004ff */
[----:B------:R-:W-:Y:S01]  /*7f40*/  FFMA R5, R73, R78, R5 ;  /* 0x0000004e49057223 */ /* 0x000fe20000000005 */
[----:B------:R-:W-:Y:S01]  /*7f50*/  HADD2.F32 R114, -RZ, R114.H1_H1 ;  /* 0x30000072ff727230 */ /* 0x000fe20000004100 */
[----:B------:R-:W-:Y:S01]  /*7f60*/  F2FP.SATFINITE.E5M2.F32.PACK_AB_MERGE_C R173, R7, R3, RZ ;  /* 0x0000000307ad723e */ /* 0x000fe200048060ff */
[C---:B------:R-:W-:Y:S01]  /*7f70*/  FMUL R6, R70.reuse, R10 ;  /* 0x0000000a46067220 */ /* 0x040fe20000400000 */
[--C-:B------:R-:W-:Y:S02]  /*7f80*/  HADD2.F32 R117, -RZ, R118.reuse.H0_H0 ;  /* 0x20000076ff757230 */ /* 0x100fe40000004100 */
[----:B------:R-:W-:Y:S01]  /*7f90*/  FMUL R11, R70, R11 ;  /* 0x0000000b460b7220 */ /* 0x000fe20000400000 */
[----:B------:R-:W-:Y:S01]  /*7fa0*/  F2FP.SATFINITE.E5M2.F32.PACK_AB_MERGE_C R172, R2, R0, R173 ;  /* 0x0000000002ac723e */ /* 0x000fe200048060ad */
[C---:B------:R-:W-:Y:S01]  /*7fb0*/  FFMA R6, R73.reuse, R79, R6 ;  /* 0x0000004f49067223 */ /* 0x040fe20000000006 */
[----:B------:R-:W-:Y:S02]  /*7fc0*/  HADD2.F32 R118, -RZ, R118.H1_H1 ;  /* 0x30000076ff767230 */ /* 0x000fe40000004100 */
[C---:B------:R-:W-:Y:S01]  /*7fd0*/  FFMA R11, R73.reuse, R80, R11 ;  /* 0x00000050490b7223 */ /* 0x040fe2000000000b */
[C---:B------:R-:W-:Y:S01]  /*7fe0*/  FFMA R8, R73.reuse, R81, R8 ;  /* 0x0000005149087223 */ /* 0x040fe20000000008 */
[----:B------:R-:W-:Y:S01]  /*7ff0*/  F2FP.F16.E5M2.UNPACK_B R120, R151.H1 ;  /* 0x00000097ff78723e */ /* 0x000fe200030004ff */
[----:B------:R-:W-:Y:S01]  /*8000*/  FFMA R9, R73, R82, R9 ;  /* 0x0000005249097223 */ /* 0x000fe20000000009 */
[C---:B------:R-:W-:Y:S01]  /*8010*/  FMUL R10, R70.reuse, R14 ;  /* 0x0000000e460a7220 */ /* 0x040fe20000400000 */
[----:B------:R-:W-:Y:S01]  /*8020*/  F2FP.F16.E5M2.UNPACK_B R122, R152 ;  /* 0x00000098ff7a723e */ /* 0x000fe200020004ff */
[C---:B------:R-:W-:Y:S01]  /*8030*/  FMUL R15, R70.reuse, R15 ;  /* 0x0000000f460f7220 */ /* 0x040fe20000400000 */
[----:B------:R-:W-:Y:S01]  /*8040*/  HADD2.F32 R87, -RZ, R88.H0_H0 ;  /* 0x20000058ff577230 */ /* 0x000fe20000004100 */
[----:B------:R-:W-:Y:S01]  /*8050*/  F2FP.SATFINITE.E5M2.F32.PACK_AB_MERGE_C R174, R11, R6, RZ ;  /* 0x000000060bae723e */ /* 0x000fe200048060ff */
[C---:B------:R-:W-:Y:S01]  /*8060*/  FFMA R10, R73.reuse, R83, R10 ;  /* 0x00000053490a7223 */ /* 0x040fe2000000000a */
[C---:B------:R-:W-:Y:S01]  /*8070*/  FFMA R15, R73.reuse, R84, R15 ;  /* 0x00000054490f7223 */ /* 0x040fe2000000000f */
[C---:B------:R-:W-:Y:S01]  /*8080*/  FFMA R12, R73.reuse, R85, R12 ;  /* 0x00000055490c7223 */ /* 0x040fe2000000000c */
[----:B------:R-:W-:Y:S01]  /*8090*/  F2FP.F16.E5M2.UNPACK_B R124, R152.H1 ;  /* 0x00000098ff7c723e */ /* 0x000fe200030004ff */
[----:B------:R-:W-:Y:S01]  /*80a0*/  FFMA R13, R73, R86, R13 ;  /* 0x00000056490d7223 */ /* 0x000fe2000000000d */
[----:B------:R-:W-:Y:S01]  /*80b0*/  F2FP.SATFINITE.E5M2.F32.PACK_AB_MERGE_C R173, R5, R4, R174 ;  /* 0x0000000405ad723e */ /* 0x000fe200048060ae */
[--C-:B------:R-:W-:Y:S01]  /*80c0*/  HADD2.F32 R121, -RZ, R122.reuse.H0_H0 ;  /* 0x2000007aff797230 */ /* 0x100fe20000004100 */
[----:B------:R-:W-:Y:S01]  /*80d0*/  F2FP.SATFINITE.E5M2.F32.PACK_AB_MERGE_C R174, R15, R10, RZ ;  /* 0x0000000a0fae723e */ /* 0x000fe200048060ff */
[----:B------:R-:W-:Y:S02]  /*80e0*/  HADD2.F32 R122, -RZ, R122.H1_H1 ;  /* 0x3000007aff7a7230 */ /* 0x000fe40000004100 */
[C---:B------:R-:W-:Y:S01]  /*80f0*/  FMUL R14, R70.reuse, R18 ;  /* 0x00000012460e7220 */ /* 0x040fe20000400000 */
[----:B------:R-:W-:Y:S01]  /*8100*/  HADD2.F32 R88, -RZ, R88.H1_H1 ;  /* 0x30000058ff587230 */ /* 0x000fe20000004100 */
[----:B------:R-:W-:Y:S01]  /*8110*/  F2FP.SATFINITE.E5M2.F32.PACK_AB_MERGE_C R174, R9, R8, R174 ;  /* 0x0000000809ae723e */ /* 0x000fe200048060ae */
[C---:B------:R-:W-:Y:S01]  /*8120*/  FMUL R19, R70.reuse, R19 ;  /* 0x0000001346137220 */ /* 0x040fe20000400000 */
[--C-:B------:R-:W-:Y:S02]  /*8130*/  HADD2.F32 R91, -RZ, R92.reuse.H0_H0 ;  /* 0x2000005cff5b7230 */ /* 0x100fe40000004100 */
[C---:B------:R-:W-:Y:S01]  /*8140*/  FFMA R14, R73.reuse, R87, R14 ;  /* 0x00000057490e7223 */ /* 0x040fe2000000000e */
[----:B------:R-:W-:Y:S02]  /*8150*/  HADD2.F32 R92, -RZ, R92.H1_H1 ;  /* 0x3000005cff5c7230 */ /* 0x000fe40000004100 */
[C---:B------:R-:W-:Y:S01]  /*8160*/  FFMA R19, R73.reuse, R88, R19 ;  /* 0x0000005849137223 */ /* 0x040fe20000000013 */
[C---:B------:R-:W-:Y:S01]  /*8170*/  FFMA R16, R73.reuse, R89, R16 ;  /* 0x0000005949107223 */ /* 0x040fe20000000010 */
        /* <DEDUP_REMOVED lines=17> */
[----:B------:R1:W-:Y:S01]  /*8290*/  STS.128 [R137+UR44+0x4400], R172 ;  /* 0x004400ac89007988 */ /* 0x0003e20008000c2c */
[----:B------:R-:W-:Y:S01]  /*82a0*/  F2FP.SATFINITE.E5M2.F32.PACK_AB_MERGE_C R184, R17, R16, R184 ;  /* 0x0000001011b8723e */ /* 0x000fe200048060b8 */
[C---:B------:R-:W-:Y:S01]  /*82b0*/  FFMA R22, R73.reuse, R95, R22 ;  /* 0x0000005f49167223 */ /* 0x040fe20000000016 */
[C---:B------:R-:W-:Y:S01]  /*82c0*/  FMUL R27, R70.reuse, R27 ;  /* 0x0000001b461b7220 */ /* 0x040fe20000400000 */
[--C-:B------:R-:W-:Y:S02]  /*82d0*/  HADD2.F32 R99, -RZ, R100.reuse.H0_H0 ;  /* 0x20000064ff637230 */ /* 0x100fe40000004100 */
[C---:B------:R-:W-:Y:S01]  /*82e0*/  FMUL R26, R70.reuse, R30 ;  /* 0x0000001e461a7220 */ /* 0x040fe20000400000 */
[----:B------:R-:W-:Y:S02]  /*82f0*/  HADD2.F32 R100, -RZ, R100.H1_H1 ;  /* 0x30000064ff647230 */ /* 0x000fe40000004100 */
[C---:B------:R-:W-:Y:S01]  /*8300*/  FFMA R27, R73.reuse, R96, R27 ;  /* 0x00000060491b7223 */ /* 0x040fe2000000001b */
[C---:B------:R-:W-:Y:S01]  /*8310*/  FFMA R24, R73.reuse, R97, R24 ;  /* 0x0000006149187223 */ /* 0x040fe20000000018 */
[C---:B------:R-:W-:Y:S01]  /*8320*/  FFMA R25, R73.reuse, R98, R25 ;  /* 0x0000006249197223 */ /* 0x040fe20000000019 */
[----:B------:R-:W-:Y:S01]  /*8330*/  F2FP.F16.E5M2.UNPACK_B R130, R154 ;  /* 0x0000009aff82723e */ /* 0x000fe200020004ff */
[----:B------:R-:W-:Y:S01]  /*8340*/  FFMA R26, R73, R99, R26 ;  /* 0x00000063491a7223 */ /* 0x000fe2000000001a */
[----:B------:R-:W-:Y:S01]  /*8350*/  F2FP.SATFINITE.E5M2.F32.PACK_AB_MERGE_C R185, R27, R22, RZ ;  /* 0x000000161bb9723e */ /* 0x000fe200048060ff */
[C---:B------:R-:W-:Y:S01]  /*8360*/  FMUL R31, R70.reuse, R31 ;  /* 0x0000001f461f7220 */ /* 0x040fe20000400000 */
[--C-:B------:R-:W-:Y:S02]  /*8370*/  HADD2.F32 R103, -RZ, R104.reuse.H0_H0 ;  /* 0x20000068ff677230 */ /* 0x100fe40000004100 */
[C---:B------:R-:W-:Y:S01]  /*8380*/  FMUL R30, R70.reuse, R34 ;  /* 0x00000022461e7220 */ /* 0x040fe20000400000 */
[----:B------:R-:W-:Y:S01]  /*8390*/  HADD2.F32 R104, -RZ, R104.H1_H1 ;  /* 0x30000068ff687230 */ /* 0x000fe20000004100 */
[----:B------:R-:W-:Y:S01]  /*83a0*/  F2FP.SATFINITE.E5M2.F32.PACK_AB_MERGE_C R185, R21, R20, R185 ;  /* 0x0000001415b9723e */ /* 0x000fe200048060b9 */
[C---:B------:R-:W-:Y:S01]  /*83b0*/  FFMA R31, R73.reuse, R100, R31 ;  /* 0x00000064491f7223 */ /* 0x040fe2000000001f */
[C---:B------:R-:W-:Y:S01]  /*83c0*/  FFMA R28, R73.reuse, R101, R28 ;  /* 0x00000065491c7223 */ /* 0x040fe2000000001c */
[C---:B------:R-:W-:Y:S01]  /*83d0*/  FFMA R29, R73.reuse, R102, R29 ;  /* 0x00000066491d7223 */ /* 0x040fe2000000001d */
[----:B------:R-:W-:Y:S01]  /*83e0*/  F2FP.F16.E5M2.UNPACK_B R132, R154.H1 ;  /* 0x0000009aff84723e */ /* 0x000fe200030004ff */
[----:B------:R-:W-:Y:S01]  /*83f0*/  FFMA R30, R73, R103, R30 ;  /* 0x00000067491e7223 */ /* 0x000fe2000000001e */
[----:B------:R-:W-:Y:S01]  /*8400*/  F2FP.SATFINITE.E5M2.F32.PACK_AB_MERGE_C R186, R31, R26, RZ ;  /* 0x0000001a1fba723e */ /* 0x000fe200048060ff */
[----:B------:R-:W-:Y:S02]  /*8410*/  HADD2.F32 R129, -RZ, R130.H0_H0 ;  /* 0x20000082ff817230 */ /* 0x000fe40000004100 */
[C---:B------:R-:W-:Y:S01]  /*8420*/  FMUL R35, R70.reuse, R35 ;  /* 0x0000002346237220 */ /* 0x040fe20000400000 */
[----:B------:R-:W-:Y:S01]  /*8430*/  HADD2.F32 R107, -RZ, R108.H0_H0 ;  /* 0x2000006cff6b7230 */ /* 0x000fe20000004100 */
[----:B------:R-:W-:Y:S01]  /*8440*/  F2FP.SATFINITE.E5M2.F32.PACK_AB_MERGE_C R186, R25, R24, R186 ;  /* 0x0000001819ba723e */ /* 0x000fe200048060ba */
[----:B------:R-:W-:Y:S02]  /*8450*/  HADD2.F32 R130, -RZ, R130.H1_H1 ;  /* 0x30000082ff827230 */ /* 0x000fe40000004100 */
[C---:B------:R-:W-:Y:S01]  /*8460*/  FFMA R35, R73.reuse, R104, R35 ;  /* 0x0000006849237223 */ /* 0x040fe20000000023 */
[C---:B------:R-:W-:Y:S01]  /*8470*/  FFMA R32, R73.reuse, R105, R32 ;  /* 0x0000006949207223 */ /* 0x040fe20000000020 */
[----:B------:R-:W-:Y:S01]  /*8480*/  FFMA R33, R73, R106, R33 ;  /* 0x0000006a49217223 */ /* 0x000fe20000000021 */
[----:B------:R-:W-:Y:S02]  /*8490*/  HADD2.F32 R108, -RZ, R108.H1_H1 ;  /* 0x3000006cff6c7230 */ /* 0x000fe40000004100 */
        /* <DEDUP_REMOVED lines=16> */
[----:B------:R1:W-:Y:S01]  /*85a0*/  STS.128 [R182+0x4010], R184 ;  /* 0x004010b8b6007388 */ /* 0x0003e20000000c00 */
        /* <DEDUP_REMOVED lines=8> */
[----:B------:R-:W-:Y:S01]  /*8630*/  FFMA R41, R73, R114, R41 ;  /* 0x0000007249297223 */ /* 0x000fe20000000029 */
[----:B------:R-:W-:Y:S01]  /*8640*/  ISETP.NE.AND P0, PT, R181, RZ, PT ;  /* 0x000000ffb500720c */ /* 0x000fe20003f05270 */
        /* <DEDUP_REMOVED lines=10> */
[C---:B------:R-:W-:Y:S01]  /*86f0*/  FMUL R51, R70.reuse, R51 ;  /* 0x0000003346337220 */ /* 0x040fe20000400000 */
[--C-:B------:R-:W-:Y:S02]  /*8700*/  HADD2.F32 R123, -RZ, R124.reuse.H0_H0 ;  /* 0x2000007cff7b7230 */ /* 0x100fe40000004100 */
[C---:B------:R-:W-:Y:S01]  /*8710*/  FFMA R46, R73.reuse, R119, R46 ;  /* 0x00000077492e7223 */ /* 0x040fe2000000002e */
[----:B------:R-:W-:Y:S02]  /*8720*/  HADD2.F32 R124, -RZ, R124.H1_H1 ;  /* 0x3000007cff7c7230 */ /* 0x000fe40000004100 */
[C---:B------:R-:W-:Y:S01]  /*8730*/  FMUL R50, R70.reuse, R54 ;  /* 0x0000003646327220 */ /* 0x040fe20000400000 */
[C---:B------:R-:W-:Y:S01]  /*8740*/  FFMA R51, R73.reuse, R120, R51 ;  /* 0x0000007849337223 */ /* 0x040fe20000000033 */
[C---:B------:R-:W-:Y:S01]  /*8750*/  FMUL R55, R70.reuse, R55 ;  /* 0x0000003746377220 */ /* 0x040fe20000400000 */
[C---:B------:R-:W-:Y:S01]  /*8760*/  FFMA R48, R73.reuse, R121, R48 ;  /* 0x0000007949307223 */ /* 0x040fe20000000030 */
[C---:B------:R-:W-:Y:S01]  /*8770*/  FFMA R49, R73.reuse, R122, R49 ;  /* 0x0000007a49317223 */ /* 0x040fe20000000031 */
        /* <DEDUP_REMOVED lines=20> */
[----:B------:R-:W-:Y:S01]  /*88c0*/  FFMA R63, R73, R132, R63 ;  /* 0x00000084493f7223 */ /* 0x000fe2000000003f */
[----:B------:R-:W-:Y:S01]  /*88d0*/  FMUL R67, R70, R67 ;  /* 0x0000004346437220 */ /* 0x000fe20000400000 */
[----:B------:R-:W-:Y:S01]  /*88e0*/  F2FP.SATFINITE.E5M2.F32.PACK_AB_MERGE_C R190, R47, R42, RZ ;  /* 0x0000002a2fbe723e */ /* 0x000fe200048060ff */
[----:B------:R-:W-:Y:S01]  /*88f0*/  FFMA R60, R73, R133, R60 ;  /* 0x00000085493c7223 */ /* 0x000fe2000000003c */
[----:B------:R-:W-:Y:S01]  /*8900*/  F2FP.SATFINITE.E5M2.F32.PACK_AB_MERGE_C R191, R51, R46, RZ ;  /* 0x0000002e33bf723e */ /* 0x000fe200048060ff */
[C---:B------:R-:W-:Y:S01]  /*8910*/  FFMA R61, R73.reuse, R134, R61 ;  /* 0x00000086493d7223 */ /* 0x040fe2000000003d */
[C---:B------:R-:W-:Y:S01]  /*8920*/  FFMA R62, R73.reuse, R135, R62 ;  /* 0x00000087493e7223 */ /* 0x040fe2000000003e */
[----:B------:R-:W-:Y:S01]  /*8930*/  FFMA R67, R73, R136, R67 ;  /* 0x0000008849437223 */ /* 0x000fe20000000043 */
[----:B------:R-:W-:Y:S02]  /*8940*/  F2FP.SATFINITE.E5M2.F32.PACK_AB_MERGE_C R190, R41, R40, R190 ;  /* 0x0000002829be723e */ /* 0x000fe400048060be */
[----:B------:R-:W-:Y:S02]  /*8950*/  F2FP.SATFINITE.E5M2.F32.PACK_AB_MERGE_C R191, R45, R44, R191 ;  /* 0x0000002c2dbf723e */ /* 0x000fe400048060bf */
[----:B------:R-:W-:Y:S02]  /*8960*/  F2FP.SATFINITE.E5M2.F32.PACK_AB_MERGE_C R196, R55, R50, RZ ;  /* 0x0000003237c4723e */ /* 0x000fe400048060ff */
[----:B------:R-:W-:Y:S01]  /*8970*/  F2FP.SATFINITE.E5M2.F32.PACK_AB_MERGE_C R197, R59, R54, RZ ;  /* 0x000000363bc5723e */ /* 0x000fe200048060ff */
[----:B------:R1:W-:Y:S01]  /*8980*/  STS.128 [R192+0x4020], R188 ;  /* 0x004020bcc0007388 */ /* 0x0003e20000000c00 */
[----:B------:R-:W-:Y:S02]  /*8990*/  F2FP.SATFINITE.E5M2.F32.PACK_AB_MERGE_C R198, R63, R58, RZ ;  /* 0x0000003a3fc6723e */ /* 0x000fe400048060ff */
[----:B------:R-:W-:Y:S02]  /*89a0*/  F2FP.SATFINITE.E5M2.F32.PACK_AB_MERGE_C R199, R67, R62, RZ ;  /* 0x0000003e43c7723e */ /* 0x000fe400048060ff */
[----:B------:R-:W-:Y:S02]  /*89b0*/  F2FP.SATFINITE.E5M2.F32.PACK_AB_MERGE_C R196, R49, R48, R196 ;  /* 0x0000003031c4723e */ /* 0x000fe400048060c4 */
[----:B------:R-:W-:Y:S02]  /*89c0*/  F2FP.SATFINITE.E5M2.F32.PACK_AB_MERGE_C R197, R53, R52, R197 ;  /* 0x0000003435c5723e */ /* 0x000fe400048060c5 */
[----:B------:R-:W-:Y:S02]  /*89d0*/  F2FP.SATFINITE.E5M2.F32.PACK_AB_MERGE_C R198, R57, R56, R198 ;  /* 0x0000003839c6723e */ /* 0x000fe400048060c6 */
[----:B------:R-:W-:Y:S02]  /*89e0*/  F2FP.SATFINITE.E5M2.F32.PACK_AB_MERGE_C R199, R61, R60, R199 ;  /* 0x0000003c3dc7723e */ /* 0x000fe400048060c7 */
[----:B------:R-:W-:Y:S02]  /*89f0*/  LEA R200, R169, UR44, 0x3 ;  /* 0x0000002ca9c87c11 */ /* 0x000fe4000f8e18ff */
[----:B------:R-:W-:Y:S01]  /*8a00*/  @P6 SHF.L.U32 R205, R168, 0x1f, RZ ;  /* 0x0000001fa8cd6819 */ /* 0x000fe200000006ff */
[----:B------:R1:W-:Y:S01]  /*8a10*/  STS.128 [R183+0x4010], R196 ;  /* 0x004010c4b7007388 */ /* 0x0003e20000000c00 */
[----:B------:R-:W-:Y:S01]  /*8a20*/  @!PT LDS RZ, [RZ] ;  /* 0x00000000fffff984 */ /* 0x000fe20000000800 */
[----:B------:R-:W-:Y:S01]  /*8a30*/  @!PT LDS RZ, [RZ] ;  /* 0x00000000fffff984 */ /* 0x000fe20000000800 */
[----:B------:R-:W-:Y:S01]  /*8a40*/  @!PT LDS RZ, [RZ] ;  /* 0x00000000fffff984 */ /* 0x000fe20000000800 */
[----:B------:R-:W-:Y:S01]  /*8a50*/  @!PT LDS RZ, [RZ] ;  /* 0x00000000fffff984 */ /* 0x000fe20000000800 */
[----:B------:R2:W-:Y:S07]  /*8a60*/  MEMBAR.ALL.CTA ;  /* 0x0000000000007992 */ /* 0x0005ee0000008000 */
[----:B--2---:R-:W2:Y:S02]  /*8a70*/  FENCE.VIEW.ASYNC.S ;  /* 0x00000000000073c6 */ /* 0x004ea40000000000 */
[----:B--2---:R-:W-:Y:S06]  /*8a80*/  BAR.SYNC.DEFER_BLOCKING 0x1, 0x80 ;  /* 0x0042000000007b1d */ /* 0x004fec0000010000 */
[----:B------:R-:W-:Y:S05]  /*8a90*/  @P0 BRA `(.L_x_143) ;  /* 0x0000000000280947 */ /* 0x000fea0003800000 */
[----:B------:R-:W-:Y:S01]  /*8aa0*/  UIADD3 UR4, UPT, UPT, UR44, 0x4400, URZ ;  /* 0x000044002c047890 */ /* 0x000fe2000fffe0ff */
[----:B------:R-:W-:Y:S05]  /*8ab0*/  UMOV UR51, UR36 ;  /* 0x0000002400337c82 */ /* 0x000fea0008000000 */
[----:B------:R-:W-:Y:S01]  /*8ac0*/  MOV R180, UR4 ;  /* 0x0000000400b47c02 */ /* 0x000fe20008000f00 */
[----:B------:R-:W-:Y:S03]  /*8ad0*/  UIADD3 UR4, UP0, UPT, UR62, 0x680, URZ ;  /* 0x000006803e047890 */ /* 0x000fe6000ff1e0ff */
[----:B------:R-:W-:Y:S01]  /*8ae0*/  R2UR UR48, R180 ;  /* 0x00000000b43072ca */ /* 0x000fe200000e0000 */
[----:B------:R-:W-:Y:S11]  /*8af0*/  UIADD3.X UR5, UPT, UPT, URZ, UR63, URZ, UP0, !UPT ;  /* 0x0000003fff057290 */ /* 0x000ff600087fe4ff */
[----:B------:R-:W-:Y:S01]  /*8b00*/  @!UPT UIADD3 URZ, UPT, UPT, URZ, URZ, URZ ;  /* 0x000000fffffff290 */ /* 0x000fe2000fffe0ff */
[----:B------:R2:W-:Y:S01]  /*8b10*/  UTMASTG.3D [UR48], [UR4] ;  /* 0x00000030040073b5 */ /* 0x0005e20008010000 */
[----:B------:R0:W-:Y:S01]  /*8b20*/  UTMACMDFLUSH ;  /* 0x00000000000079b7 */ /* 0x0001e20000000000 */
[----:B--2---:R-:W-:Y:S04]  /*8b30*/  DEPBAR.LE SB0, 0x1 ;  /* 0x000080400000791a */ /* 0x004fe80000000000 */
.L_x_143:
[----:B------:R-:W-:Y:S05]  /*8b40*/  BSYNC.RECONVERGENT B0 ;  /* 0x0000000000007941 */ /* 0x000fea0003800200 */
.L_x_142:
[----:B------:R-:W-:Y:S06]  /*8b50*/  BAR.SYNC.DEFER_BLOCKING 0x1, 0x80 ;  /* 0x0042000000007b1d */ /* 0x000fec0000010000 */
[----:B------:R-:W2:Y:S01]  /*8b60*/  @P6 SYNCS.PHASECHK.TRANS64.TRYWAIT P0, [R200+URZ+0x200], R205 ;  /* 0x000200cdc80065a7 */ /* 0x000ea200080011ff */
[----:B------:R-:W-:Y:S01]  /*8b70*/  BSSY B1, `(.L_x_144) ;  /* 0x0000023000017945 */ /* 0x000fe20003800000 */
[----:B--2---:R-:W-:Y:S03]  /*8b80*/  @P6 SEL R193, RZ, 0x1, !P0 ;  /* 0x00000001ffc16807 */ /* 0x004fe60004000000 */
[----:B------:R-:W-:Y:S05]  /*8b90*/  @!P6 BRA `(.L_x_145) ;  /* 0x000000000080e947 */ /* 0x000fea0003800000 */
[----:B------:R-:W-:Y:S01]  /*8ba0*/  ISETP.NE.AND P1, PT, R194, RZ, PT ;  /* 0x000000ffc200720c */ /* 0x000fe20003f25270 */
[----:B------:R-:W2:Y:S01]  /*8bb0*/  S2R R0, SR_CgaCtaId ;  /* 0x0000000000007919 */ /* 0x000ea20000008800 */
[----:B------:R-:W-:Y:S01]  /*8bc0*/  ISETP.NE.AND P0, PT, R193, RZ, PT ;  /* 0x000000ffc100720c */ /* 0x000fe20003f05270 */
[----:B------:R-:W-:Y:S10]  /*8bd0*/  BSSY B0, `(.L_x_146) ;  /* 0x0000009000007945 */ /* 0x000ff40003800000 */
[----:B------:R-:W-:Y:S04]  /*8be0*/  @P1 IMAD R2, R169, 0x2000, R178 ;  /* 0x00002000a9021824 */ /* 0x000fe800078e02b2 */
[C---:B------:R-:W-:Y:S01]  /*8bf0*/  @P1 IMAD.IADD R4, R2.reuse, 0x1, R195 ;  /* 0x0000000102041824 */ /* 0x040fe200078e02c3 */
[----:B------:R-:W-:Y:S03]  /*8c00*/  @P1 IADD3 R203, PT, PT, R2, R203, RZ ;  /* 0x000000cb02cb1210 */ /* 0x000fe60007ffe0ff */
[----:B------:R-:W-:Y:S01]  /*8c10*/  @P1 IMAD.IADD R201, R201, 0x1, R4 ;  /* 0x00000001c9c91824 */ /* 0x000fe200078e0204 */
[----:B------:R-:W-:Y:S06]  /*8c20*/  @P0 BRA `(.L_x_147) ;  /* 0x00000000000c0947 */ /* 0x000fec0003800000 */
[----:B------:R-:W-:Y:S04]  /*8c30*/  SHF.L.U32 R3, R168, 0x1f, RZ ;  /* 0x0000001fa8037819 */ /* 0x000fe800000006ff */
[----:B------:R-:W3:Y:S02]  /*8c40*/  SYNCS.PHASECHK.TRANS64.TRYWAIT P0, [R200+URZ+0x200], R3 ;  /* 0x00020003c80075a7 */ /* 0x000ee400080011ff */
[----:B---3--:R-:W-:Y:S05]  /*8c50*/  @!P0 BRA `(.L_x_148) ;  /* 0x0000002800a48947 */ /* 0x008fea0003800000 */
.L_x_147:
[----:B------:R-:W-:Y:S05]  /*8c60*/  BSYNC B0 ;  /* 0x0000000000007941 */ /* 0x000fea0003800000 */
.L_x_146:
[----:B------:R-:W-:Y:S01]  /*8c70*/  ISETP.NE.AND P0, PT, R194, RZ, PT ;  /* 0x000000ffc200720c */ /* 0x000fe20003f05270 */
[----:B---3--:R-:W-:Y:S02]  /*8c80*/  VIADD R3, R200, 0x210 ;  /* 0x00000210c8037836 */ /* 0x008fe40000000000 */
[----:B------:R-:W-:Y:S03]  /*8c90*/  VIADD R169, R169, 0x1 ;  /* 0x00000001a9a97836 */ /* 0x000fe60000000000 */
[----:B--2---:R-:W-:Y:S07]  /*8ca0*/  PRMT R0, R0, 0x654, R3 ;  /* 0x0000065400007816 */ /* 0x004fee0000000003 */
[----:B------:R2:W3:Y:S04]  /*8cb0*/  @P0 LDS.128 R140, [R2] ;  /* 0x00000000028c0984 */ /* 0x0004e80000000c00 */
[----:B------:R2:W4:Y:S04]  /*8cc0*/  @P0 LDS.128 R144, [R4+0x10] ;  /* 0x0000100004900984 */ /* 0x0005280000000c00 */
        /* <DEDUP_REMOVED lines=13> */
.L_x_145:
[----:B------:R-:W-:Y:S05]  /*8da0*/  BSYNC B1 ;  /* 0x0000000000017941 */ /* 0x000fea0003800000 */
.L_x_144:
[----:B--2---:R-:W-:Y:S05]  /*8db0*/  VIADD R0, R71, 0x40 ;  /* 0x0000004047007836 */ /* 0x004fea0000000000 */
[----:B------:R-:W-:Y:S04]  /*8dc0*/  SHF.R.U32.HI R0, RZ, 0x15, R0 ;  /* 0x00000015ff007819 */ /* 0x000fe80000011600 */
[----:B------:R-:W-:Y:S11]  /*8dd0*/  LOP3.LUT P0, RZ, R0, 0x3, R163, 0x48, !PT ;  /* 0x0000000300ff7812 */ /* 0x000ff600078048a3 */
[----:B------:R-:W-:Y:S02]  /*8de0*/  @!UPT UIADD3 URZ, UPT, UPT, URZ, URZ, URZ ;  /* 0x000000fffffff290 */ /* 0x000fe4000fffe0ff */
[----:B------:R-:W-:Y:S05]  /*8df0*/  @!P0 BRA `(.L_x_149) ;  /* 0x0000000000408947 */ /* 0x000fea0003800000 */
[----:B------:R-:W2:Y:S01]  /*8e00*/  LDCU.64 UR8, c[0x4][0x70] ;  /* 0x01000e00ff0877ac */ /* 0x000ea20008000a00 */
[----:B------:R-:W-:Y:S01]  /*8e10*/  MOV R3, 0x0 ;  /* 0x0000000000037802 */ /* 0x000fe20000000f00 */
[----:B------:R-:W-:Y:S02]  /*8e20*/  HFMA2 R12, -RZ, RZ, 0, 5.9604644775390625e-08 ;  /* 0x00000001ff0c7431 */ /* 0x000fe400000001ff */
[----:B------:R-:W-:Y:S02]  /*8e30*/  IMAD.MOV.U32 R8, RZ, RZ, 0x192 ;  /* 0x00000192ff087424 */ /* 0x000fe400078e00ff */
[----:B------:R-:W-:Y:S01]  /*8e40*/  IMAD.MOV.U32 R13, RZ, RZ, RZ ;  /* 0x000000ffff0d7224 */ /* 0x000fe200078e00ff */
[----:B------:R-:W5:Y:S01]  /*8e50*/  LDCU.64 UR6, c[0x4][0x78] ;  /* 0x01000f00ff0677ac */ /* 0x000f620008000a00 */
[----:B------:R-:W1:Y:S01]  /*8e60*/  LDC.64 R2, c[0x4][R3] ;  /* 0x0100000003027b82 */ /* 0x000e620000000a00 */
[----:B------:R-:W3:Y:S01]  /*8e70*/  LDCU.64 UR4, c[0x4][0x10] ;  /* 0x01000200ff0477ac */ /* 0x000ee20008000a00 */
[----:B--2---:R-:W-:Y:S01]  /*8e80*/  MOV R5, UR9 ;  /* 0x0000000900057c02 */ /* 0x004fe20008000f00 */
[----:B------:R-:W-:Y:S01]  /*8e90*/  IMAD.U32 R4, RZ, RZ, UR8 ;  /* 0x00000008ff047e24 */ /* 0x000fe2000f8e00ff */
[----:B-----5:R-:W-:Y:S01]  /*8ea0*/  MOV R7, UR7 ;  /* 0x0000000700077c02 */ /* 0x020fe20008000f00 */
[----:B------:R-:W-:Y:S01]  /*8eb0*/  IMAD.U32 R6, RZ, RZ, UR6 ;  /* 0x00000006ff067e24 */ /* 0x000fe2000f8e00ff */
[----:B---3--:R-:W-:Y:S01]  /*8ec0*/  MOV R11, UR5 ;  /* 0x00000005000b7c02 */ /* 0x008fe20008000f00 */
[----:B------:R-:W-:Y:S02]  /*8ed0*/  IMAD.U32 R10, RZ, RZ, UR4 ;  /* 0x00000004ff0a7e24 */ /* 0x000fe4000f8e00ff */
[----:B------:R-:W-:Y:S07]  /*8ee0*/  LEPC R20, `(.L_x_149) ;  /* 0x000000001014794e */ /* 0x000fee0000000000 */
[----:B-1--4-:R-:W-:Y:S05]  /*8ef0*/  CALL.ABS.NOINC R2 ;  /* 0x0000000002007343 */ /* 0x012fea0003c00000 */
.L_x_149:
[----:B------:R-:W-:Y:S01]  /*8f00*/  ISETP.NE.AND P0, PT, R181, RZ, PT ;  /* 0x000000ffb500720c */ /* 0x000fe20003f05270 */
[----:B------:R-:W-:Y:S05]  /*8f10*/  WARPSYNC.ALL ;  /* 0x0000000000007948 */ /* 0x000fea0003800000 */
[----:B------:R-:W-:Y:S01]  /*8f20*/  R2UR UR4, R71 ;  /* 0x00000000470472ca */ /* 0x000fe200000e0000 */
[----:B------:R-:W-:Y:S01]  /*8f30*/  BSSY.RECONVERGENT B0, `(.L_x_150) ;  /* 0x000011c000007945 */ /* 0x000fe20003800200 */
[----:B---3--:R-:W-:Y:S02]  /*8f40*/  F2FP.F16.E5M2.UNPACK_B R11, R141 ;  /* 0x0000008dff0b723e */ /* 0x008fe400020004ff */
[----:B------:R-:W-:Y:S02]  /*8f50*/  F2FP.F16.E5M2.UNPACK_B R10, R142 ;  /* 0x0000008eff0a723e */ /* 0x000fe400020004ff */
[----:B------:R-:W-:Y:S01]  /*8f60*/  F2FP.F16.E5M2.UNPACK_B R9, R143 ;  /* 0x0000008fff09723e */ /* 0x000fe200020004ff */
[--C-:B------:R-:W-:Y:S01]  /*8f70*/  HADD2.F32 R74, -RZ, R11.reuse.H0_H0 ;  /* 0x2000000bff4a7230 */ /* 0x100fe20000004100 */
[----:B----4-:R-:W-:Y:S01]  /*8f80*/  F2FP.F16.E5M2.UNPACK_B R8, R144 ;  /* 0x00000090ff08723e */ /* 0x010fe200020004ff */
[----:B------:R-:W-:Y:S01]  /*8f90*/  HADD2.F32 R76, -RZ, R11.H1_H1 ;  /* 0x3000000bff4c7230 */ /* 0x000fe20000004100 */
[----:B------:R-:W-:Y:S01]  /*8fa0*/  F2FP.F16.E5M2.UNPACK_B R7, R145 ;  /* 0x00000091ff07723e */ /* 0x000fe200020004ff */
[--C-:B------:R-:W-:Y:S01]  /*8fb0*/  HADD2.F32 R77, -RZ, R10.reuse.H0_H0 ;  /* 0x2000000aff4d7230 */ /* 0x100fe20000004100 */
[----:B------:R-:W-:Y:S01]  /*8fc0*/  F2FP.F16.E5M2.UNPACK_B R6, R146 ;  /* 0x00000092ff06723e */ /* 0x000fe200020004ff */
[----:B------:R-:W-:Y:S01]  /*8fd0*/  HADD2.F32 R80, -RZ, R10.H1_H1 ;  /* 0x3000000aff507230 */ /* 0x000fe20000004100 */
[----:B------:R-:W-:Y:S01]  /*8fe0*/  F2FP.F16.E5M2.UNPACK_B R5, R147 ;  /* 0x00000093ff05723e */ /* 0x000fe200020004ff */
[--C-:B------:R-:W-:Y:S01]  /*8ff0*/  HADD2.F32 R81, -RZ, R9.reuse.H0_H0 ;  /* 0x20000009ff517230 */ /* 0x100fe20000004100 */
[----:B-1----:R-:W-:Y:S01]  /*9000*/  F2FP.F16.E5M2.UNPACK_B R4, R148 ;  /* 0x00000094ff04723e */ /* 0x002fe200020004ff */
[----:B------:R-:W-:Y:S01]  /*9010*/  HADD2.F32 R83, -RZ, R9.H1_H1 ;  /* 0x30000009ff537230 */ /* 0x000fe20000004100 */
[-C--:B------:R-:W-:Y:S01]  /*9020*/  F2FP.F16.E5M2.UNPACK_B R2, R140.reuse ;  /* 0x0000008cff02723e */ /* 0x080fe200020004ff */
[--C-:B------:R-:W-:Y:S01]  /*9030*/  HADD2.F32 R86, -RZ, R8.reuse.H0_H0 ;  /* 0x20000008ff567230 */ /* 0x100fe20000004100 */
[----:B------:R-:W-:Y:S01]  /*9040*/  F2FP.F16.E5M2.UNPACK_B R140, R140.H1 ;  /* 0x0000008cff8c723e */ /* 0x000fe200030004ff */
[----:B------:R-:W-:Y:S01]  /*9050*/  HADD2.F32 R87, -RZ, R8.H1_H1 ;  /* 0x30000008ff577230 */ /* 0x000fe20000004100 */
[----:B------:R-:W-:Y:S01]  /*9060*/  F2FP.F16.E5M2.UNPACK_B R141, R141.H1 ;  /* 0x0000008dff8d723e */ /* 0x000fe200030004ff */
[--C-:B------:R-:W-:Y:S01]  /*9070*/  HADD2.F32 R90, -RZ, R7.reuse.H0_H0 ;  /* 0x20000007ff5a7230 */ /* 0x100fe20000004100 */
[----:B------:R-:W-:Y:S01]  /*9080*/  F2FP.F16.E5M2.UNPACK_B R142, R142.H1 ;  /* 0x0000008eff8e723e */ /* 0x000fe200030004ff */
[----:B------:R-:W-:Y:S01]  /*9090*/  HADD2.F32 R91, -RZ, R7.H1_H1 ;  /* 0x30000007ff5b7230 */ /* 0x000fe20000004100 */
[----:B------:R-:W-:Y:S01]  /*90a0*/  F2FP.F16.E5M2.UNPACK_B R143, R143.H1 ;  /* 0x0000008fff8f723e */ /* 0x000fe200030004ff */
[--C-:B------:R-:W-:Y:S01]  /*90b0*/  HADD2.F32 R94, -RZ, R6.reuse.H0_H0 ;  /* 0x20000006ff5e7230 */ /* 0x100fe20000004100 */
[----:B------:R-:W-:Y:S01]  /*90c0*/  IADD3 R164, PT, PT, R164, 0x270, RZ ;  /* 0x00000270a4a47810 */ /* 0x000fe20007ffe0ff */
[----:B------:R-:W-:Y:S01]  /*90d0*/  HADD2.F32 R95, -RZ, R6.H1_H1 ;  /* 0x30000006ff5f7230 */ /* 0x000fe20000004100 */
[----:B------:R-:W-:Y:S01]  /*90e0*/  F2FP.F16.E5M2.UNPACK_B R107, R149 ;  /* 0x00000095ff6b723e */ /* 0x000fe200020004ff */
[--C-:B------:R-:W-:Y:S01]  /*90f0*/  HADD2.F32 R98, -RZ, R5.reuse.H0_H0 ;  /* 0x20000005ff627230 */ /* 0x100fe20000004100 */
[----:B------:R-:W-:Y:S01]  /*9100*/  LOP3.LUT R164, R164, 0xfefffff8, RZ, 0xc0, !PT ;  /* 0xfefffff8a4a47812 */ /* 0x000fe200078ec0ff */
[----:B------:R-:W-:Y:S01]  /*9110*/  HADD2.F32 R99, -RZ, R5.H1_H1 ;  /* 0x30000005ff637230 */ /* 0x000fe20000004100 */
[----:B------:R-:W-:Y:S01]  /*9120*/  F2FP.F16.E5M2.UNPACK_B R111, R150 ;  /* 0x00000096ff6f723e */ /* 0x000fe200020004ff */
[--C-:B------:R-:W-:Y:S01]  /*9130*/  HADD2.F32 R102, -RZ, R4.reuse.H0_H0 ;  /* 0x20000004ff667230 */ /* 0x100fe20000004100 */
[----:B------:R-:W-:Y:S01]  /*9140*/  F2FP.F16.E5M2.UNPACK_B R115, R151 ;  /* 0x00000097ff73723e */ /* 0x000fe200020004ff */
[----:B------:R-:W-:Y:S01]  /*9150*/  HADD2.F32 R103, -RZ, R4.H1_H1 ;  /* 0x30000004ff677230 */ /* 0x000fe20000004100 */
[----:B------:R-:W-:Y:S01]  /*9160*/  F2FP.F16.E5M2.UNPACK_B R119, R152 ;  /* 0x00000098ff77723e */ /* 0x000fe200020004ff */
[----:B------:R-:W1:Y:S01]  /*9170*/  LDTM.x64 R4, tmem[UR4+0x40] ;  /* 0x00004004000479ee */ /* 0x000e620008340000 */
[--C-:B------:R-:W-:Y:S01]  /*9180*/  HADD2.F32 R0, -RZ, R2.reuse.H0_H0 ;  /* 0x20000002ff007230 */ /* 0x100fe20000004100 */
[----:B------:R-:W-:Y:S01]  /*9190*/  NOP ;  /* 0x0000000000007918 */ /* 0x000fe20000000000 */
[----:B-1----:R1:W-:Y:S01]  /*91a0*/  SYNCS.ARRIVE.TRANS64.RED.A1T0 RZ, [R164+URZ], RZ ;  /* 0x000000ffa4ff79a7 */ /* 0x0023e200081004ff */
[----:B------:R-:W-:Y:S01]  /*91b0*/  HADD2.F32 R2, -RZ, R2.H1_H1 ;  /* 0x30000002ff027230 */ /* 0x000fe20000004100 */
[----:B------:R-:W-:Y:S01]  /*91c0*/  F2FP.F16.E5M2.UNPACK_B R123, R153 ;  /* 0x00000099ff7b723e */ /* 0x000fe200020004ff */
[----:B------:R-:W-:Y:S01]  /*91d0*/  HADD2.F32 R78, -RZ, R141.H1_H1 ;  /* 0x3000008dff4e7230 */ /* 0x000fe20000004100 */
[----:B------:R-:W-:Y:S01]  /*91e0*/  F2FP.F16.E5M2.UNPACK_B R127, R154 ;  /* 0x0000009aff7f723e */ /* 0x000fe200020004ff */
[--C-:B------:R-:W-:Y:S01]  /*91f0*/  HADD2.F32 R106, -RZ, R107.reuse.H0_H0 ;  /* 0x2000006bff6a7230 */ /* 0x100fe20000004100 */
[----:B------:R-:W-:Y:S01]  /*9200*/  F2FP.F16.E5M2.UNPACK_B R130, R155 ;  /* 0x0000009bff82723e */ /* 0x000fe200020004ff */
[----:B------:R-:W-:Y:S01]  /*9210*/  HADD2.F32 R107, -RZ, R107.H1_H1 ;  /* 0x3000006bff6b7230 */ /* 0x000fe20000004100 */
[----:B------:R-:W-:Y:S01]  /*9220*/  F2FP.F16.E5M2.UNPACK_B R144, R144.H1 ;  /* 0x00000090ff90723e */ /* 0x000fe200030004ff */
        /* <DEDUP_REMOVED lines=12> */
[C---:B------:R-:W-:Y:S01]  /*92f0*/  FMUL R4, R70.reuse, R4 ;  /* 0x0000000446047220 */ /* 0x040fe20000400000 */
[C---:B------:R-:W-:Y:S01]  /*9300*/  FMUL R5, R70.reuse, R5 ;  /* 0x0000000546057220 */ /* 0x040fe20000400000 */
[--C-:B------:R-:W-:Y:S02]  /*9310*/  HADD2.F32 R3, -RZ, R140.reuse.H0_H0 ;  /* 0x2000008cff037230 */ /* 0x100fe40000004100 */
        /* <DEDUP_REMOVED lines=9> */
[----:B------:R-:W-:Y:S02]  /*93b0*/  HADD2.F32 R122, -RZ, R123.H0_H0 ;  /* 0x2000007bff7a7230 */ /* 0x000fe40000004100 */
[C---:B------:R-:W-:Y:S01]  /*93c0*/  FMUL R6, R70.reuse, R6 ;  /* 0x0000000646067220 */ /* 0x040fe20000400000 */
[----:B------:R-:W-:Y:S02]  /*93d0*/  HADD2.F32 R72, -RZ, R140.H1_H1 ;  /* 0x3000008cff487230 */ /* 0x000fe40000004100 */
[C---:B------:R-:W-:Y:S01]  /*93e0*/  FMUL R7, R70.reuse, R7 ;  /* 0x0000000746077220 */ /* 0x040fe20000400000 */
[----:B------:R-:W-:Y:S02]  /*93f0*/  HADD2.F32 R75, -RZ, R141.H0_H0 ;  /* 0x2000008dff4b7230 */ /* 0x000fe40000004100 */
[C---:B------:R-:W-:Y:S01]  /*9400*/  FFMA R6, R73.reuse, R3, R6 ;  /* 0x0000000349067223 */ /* 0x040fe20000000006 */
[----:B------:R-:W-:Y:S02]  /*9410*/  HADD2.F32 R123, -RZ, R123.H1_H1 ;  /* 0x3000007bff7b7230 */ /* 0x000fe40000004100 */
[C---:B------:R-:W-:Y:S01]  /*9420*/  FFMA R7, R73.reuse, R72, R7 ;  /* 0x0000004849077223 */ /* 0x040fe20000000007 */
[C---:B------:R-:W-:Y:S01]  /*9430*/  FFMA R8, R73.reuse, R74, R8 ;  /* 0x0000004a49087223 */ /* 0x040fe20000000008 */
[----:B------:R-:W-:Y:S01]  /*9440*/  FFMA R9, R73, R76, R9 ;  /* 0x0000004c49097223 */ /* 0x000fe20000000009 */
[--C-:B------:R-:W-:Y:S02]  /*9450*/  HADD2.F32 R126, -RZ, R127.reuse.H0_H0 ;  /* 0x2000007fff7e7230 */ /* 0x100fe40000004100 */
[C---:B------:R-:W-:Y:S01]  /*9460*/  FMUL R10, R70.reuse, R10 ;  /* 0x0000000a460a7220 */ /* 0x040fe20000400000 */
[----:B------:R-:W-:Y:S01]  /*9470*/  F2FP.SATFINITE.E5M2.F32.PACK_AB_MERGE_C R76, R7, R6, RZ ;  /* 0x00000006074c723e */ /* 0x000fe200048060ff */
[C---:B------:R-:W-:Y:S01]  /*9480*/  FMUL R7, R70.reuse, R20 ;  /* 0x0000001446077220 */ /* 0x040fe20000400000 */
[----:B------:R-:W-:Y:S02]  /*9490*/  HADD2.F32 R127, -RZ, R127.H1_H1 ;  /* 0x3000007fff7f7230 */ /* 0x000fe40000004100 */
[C---:B------:R-:W-:Y:S01]  /*94a0*/  FFMA R10, R73.reuse, R75, R10 ;  /* 0x0000004b490a7223 */ /* 0x040fe2000000000a */
[----:B------:R-:W-:Y:S02]  /*94b0*/  HADD2.F32 R72, -RZ, R130.H0_H0 ;  /* 0x20000082ff487230 */ /* 0x000fe40000004100 */
[C---:B------:R-:W-:Y:S01]  /*94c0*/  FMUL R11, R70.reuse, R11 ;  /* 0x0000000b460b7220 */ /* 0x040fe20000400000 */
[--C-:B------:R-:W-:Y:S02]  /*94d0*/  HADD2.F32 R79, -RZ, R142.reuse.H0_H0 ;  /* 0x2000008eff4f7230 */ /* 0x100fe40000004100 */
[C---:B------:R-:W-:Y:S01]  /*94e0*/  FMUL R14, R70.reuse, R14 ;  /* 0x0000000e460e7220 */ /* 0x040fe20000400000 */
[----:B------:R-:W-:Y:S02]  /*94f0*/  HADD2.F32 R82, -RZ, R142.H1_H1 ;  /* 0x3000008eff527230 */ /* 0x000fe40000004100 */
[C---:B------:R-:W-:Y:S01]  /*9500*/  FFMA R11, R73.reuse, R78, R11 ;  /* 0x0000004e490b7223 */ /* 0x040fe2000000000b */
[C---:B------:R-:W-:Y:S01]  /*9510*/  FFMA R12, R73.reuse, R77, R12 ;  /* 0x0000004d490c7223 */ /* 0x040fe2000000000c */
[C---:B------:R-:W-:Y:S01]  /*9520*/  FFMA R13, R73.reuse, R80, R13 ;  /* 0x00000050490d7223 */ /* 0x040fe2000000000d */
[----:B------:R-:W-:Y:S01]  /*9530*/  FFMA R14, R73, R79, R14 ;  /* 0x0000004f490e7223 */ /* 0x000fe2000000000e */
[----:B------:R-:W-:Y:S01]  /*9540*/  HADD2.F32 R75, -RZ, R130.H1_H1 ;  /* 0x30000082ff4b7230 */ /* 0x000fe20000004100 */
[----:B------:R-:W-:Y:S01]  /*9550*/  F2FP.SATFINITE.E5M2.F32.PACK_AB_MERGE_C R78, R11, R10, RZ ;  /* 0x0000000a0b4e723e */ /* 0x000fe200048060ff */
[C---:B------:R-:W-:Y:S01]  /*9560*/  FMUL R10, R70.reuse, R21 ;  /* 0x00000015460a7220 */ /* 0x040fe20000400000 */
[C---:B------:R-:W-:Y:S01]  /*9570*/  FMUL R21, R70.reuse, R28 ;  /* 0x0000001c46157220 */ /* 0x040fe20000400000 */
        /* <DEDUP_REMOVED lines=8> */
[C---:B------:R-:W-:Y:S01]  /*9600*/  FMUL R18, R70.reuse, R25 ;  /* 0x0000001946127220 */ /* 0x040fe20000400000 */
[----:B------:R-:W-:Y:S01]  /*9610*/  F2FP.SATFINITE.E5M2.F32.PACK_AB_MERGE_C R14, R15, R14, RZ ;  /* 0x0000000e0f0e723e */ /* 0x000fe200048060ff */
        /* <DEDUP_REMOVED lines=8> */
[C---:B------:R-:W-:Y:S01]  /*96a0*/  FFMA R11, R73.reuse, R88, R11 ;  /* 0x00000058490b7223 */ /* 0x040fe2000000000b */
[----:B------:R-:W-:Y:S01]  /*96b0*/  FMUL R22, R70, R29 ;  /* 0x0000001d46167220 */ /* 0x000fe20000400000 */
        /* <DEDUP_REMOVED lines=13> */
[----:B------:R-:W-:Y:S01]  /*9790*/  FMUL R20, R70, R27 ;  /* 0x0000001b46147220 */ /* 0x000fe20000400000 */
[--C-:B------:R-:W-:Y:S01]  /*97a0*/  HADD2.F32 R96, -RZ, R146.reuse.H0_H0 ;  /* 0x20000092ff607230 */ /* 0x100fe20000004100 */
[----:B------:R-:W-:Y:S01]  /*97b0*/  F2FP.SATFINITE.E5M2.F32.PACK_AB_MERGE_C R16, R10, R7, R16 ;  /* 0x000000070a10723e */ /* 0x000fe20004806010 */
[----:B------:R-:W-:Y:S02]  /*97c0*/  HADD2.F32 R97, -RZ, R146.H1_H1 ;  /* 0x30000092ff617230 */ /* 0x000fe40000004100 */
[C---:B------:R-:W-:Y:S01]  /*97d0*/  FFMA R20, R73.reuse, R93, R20 ;  /* 0x0000005d49147223 */ /* 0x040fe20000000014 */
[C---:B------:R-:W-:Y:S01]  /*97e0*/  FFMA R21, R73.reuse, R94, R21 ;  /* 0x0000005e49157223 */ /* 0x040fe20000000015 */
[C---:B------:R-:W-:Y:S01]  /*97f0*/  FFMA R22, R73.reuse, R95, R22 ;  /* 0x0000005f49167223 */ /* 0x040fe20000000016 */
[C---:B------:R-:W-:Y:S01]  /*9800*/  FMUL R23, R70.reuse, R30 ;  /* 0x0000001e46177220 */ /* 0x040fe20000400000 */
[----:B------:R-:W-:Y:S01]  /*9810*/  FMUL R30, R70, R37 ;  /* 0x00000025461e7220 */ /* 0x000fe20000400000 */
[----:B------:R-:W-:Y:S01]  /*9820*/  F2FP.SATFINITE.E5M2.F32.PACK_AB_MERGE_C R19, R20, R19, RZ ;  /* 0x000000131413723e */ /* 0x000fe200048060ff */
[C---:B------:R-:W-:Y:S01]  /*9830*/  FMUL R37, R70.reuse, R44 ;  /* 0x0000002c46257220 */ /* 0x040fe20000400000 */
[C---:B------:R-:W-:Y:S01]  /*9840*/  FFMA R23, R73.reuse, R96, R23 ;  /* 0x0000006049177223 */ /* 0x040fe20000000017 */
        /* <DEDUP_REMOVED lines=20> */
[----:B------:R-:W-:Y:S01]  /*9990*/  F2FP.F16.E5M2.UNPACK_B R151, R151.H1 ;  /* 0x00000097ff97723e */ /* 0x000fe200030004ff */
[----:B------:R-:W-:Y:S01]  /*99a0*/  FMUL R38, R70, R45 ;  /* 0x0000002d46267220 */ /* 0x000fe20000400000 */
[----:B------:R-:W-:Y:S01]  /*99b0*/  F2FP.SATFINITE.E5M2.F32.PACK_AB_MERGE_C R19, R28, R27, RZ ;  /* 0x0000001b1c13723e */ /* 0x000fe200048060ff */
[----:B------:R-:W-:Y:S01]  /*99c0*/  FFMA R31, R73, R104, R31 ;  /* 0x00000068491f7223 */ /* 0x000fe2000000001f */
[C---:B------:R-:W-:Y:S01]  /*99d0*/  FMUL R45, R70.reuse, R52 ;  /* 0x00000034462d7220 */ /* 0x040fe20000400000 */
[C---:B------:R-:W-:Y:S01]  /*99e0*/  FMUL R52, R70.reuse, R59 ;  /* 0x0000003b46347220 */ /* 0x040fe20000400000 */
[----:B------:R-:W-:Y:S01]  /*99f0*/  F2FP.F16.E5M2.UNPACK_B R152, R152.H1 ;  /* 0x00000098ff98723e */ /* 0x000fe200030004ff */
[C---:B------:R-:W-:Y:S01]  /*9a00*/  FMUL R59, R70.reuse, R66 ;  /* 0x00000042463b7220 */ /* 0x040fe20000400000 */
[----:B------:R-:W-:Y:S01]  /*9a10*/  F2FP.SATFINITE.E5M2.F32.PACK_AB_MERGE_C R66, R13, R12, R14 ;  /* 0x0000000c0d42723e */ /* 0x000fe2000480600e */
        /* <DEDUP_REMOVED lines=11> */
[C---:B------:R-:W-:Y:S01]  /*9ad0*/  FFMA R35, R73.reuse, R108, R35 ;  /* 0x0000006c49237223 */ /* 0x040fe20000000023 */
[C---:B------:R-:W-:Y:S01]  /*9ae0*/  FMUL R36, R70.reuse, R43 ;  /* 0x0000002b46247220 */ /* 0x040fe20000400000 */
[--C-:B------:R-:W-:Y:S02]  /*9af0*/  HADD2.F32 R112, -RZ, R150.reuse.H0_H0 ;  /* 0x20000096ff707230 */ /* 0x100fe40000004100 */
[C---:B------:R-:W-:Y:S01]  /*9b00*/  FMUL R39, R70.reuse, R46 ;  /* 0x0000002e46277220 */ /* 0x040fe20000400000 */
[----:B------:R-:W-:Y:S02]  /*9b10*/  HADD2.F32 R113, -RZ, R150.H1_H1 ;  /* 0x30000096ff717230 */ /* 0x000fe40000004100 */
        /* <DEDUP_REMOVED lines=12> */
[C---:B------:R-:W-:Y:S01]  /*9be0*/  FMUL R46, R70.reuse, R53 ;  /* 0x00000035462e7220 */ /* 0x040fe20000400000 */
[--C-:B------:R-:W-:Y:S02]  /*9bf0*/  HADD2.F32 R120, -RZ, R152.reuse.H0_H0 ;  /* 0x20000098ff787230 */ /* 0x100fe40000004100 */
[C---:B------:R-:W-:Y:S01]  /*9c00*/  FMUL R50, R70.reuse, R57 ;  /* 0x0000003946327220 */ /* 0x040fe20000400000 */
[C---:B------:R-:W-:Y:S01]  /*9c10*/  FMUL R51, R70.reuse, R58 ;  /* 0x0000003a46337220 */ /* 0x040fe20000400000 */
[C---:B------:R-:W-:Y:S01]  /*9c20*/  FMUL R53, R70.reuse, R60 ;  /* 0x0000003c46357220 */ /* 0x040fe20000400000 */
[C---:B------:R-:W-:Y:S01]  /*9c30*/  FFMA R43, R73.reuse, R116, R43 ;  /* 0x00000074492b7223 */ /* 0x040fe2000000002b */
[----:B------:R-:W-:Y:S02]  /*9c40*/  HADD2.F32 R121, -RZ, R152.H1_H1 ;  /* 0x30000098ff797230 */ /* 0x000fe40000004100 */
[C---:B------:R-:W-:Y:S01]  /*9c50*/  FMUL R47, R70.reuse, R54 ;  /* 0x00000036462f7220 */ /* 0x040fe20000400000 */
[C---:B------:R-:W-:Y:S01]  /*9c60*/  FMUL R57, R70.reuse, R64 ;  /* 0x0000004046397220 */ /* 0x040fe20000400000 */
[C---:B------:R-:W-:Y:S01]  /*9c70*/  FMUL R58, R70.reuse, R65 ;  /* 0x00000041463a7220 */ /* 0x040fe20000400000 */
[C---:B------:R-:W-:Y:S01]  /*9c80*/  FMUL R60, R70.reuse, R67 ;  /* 0x00000043463c7220 */ /* 0x040fe20000400000 */
[----:B------:R-:W-:Y:S01]  /*9c90*/  FFMA R44, R73, R117, R44 ;  /* 0x00000075492c7223 */ /* 0x000fe2000000002c */
[C---:B------:R-:W-:Y:S01]  /*9ca0*/  FMUL R48, R70.reuse, R55 ;  /* 0x0000003746307220 */ /* 0x040fe20000400000 */
[----:B------:R-:W-:Y:S01]  /*9cb0*/  F2FP.SATFINITE.E5M2.F32.PACK_AB_MERGE_C R64, R5, R4, R76 ;  /* 0x000000040540723e */ /* 0x000fe2000480604c */
[----:B------:R-:W-:Y:S01]  /*9cc0*/  FFMA R45, R73, R118, R45 ;  /* 0x00000076492d7223 */ /* 0x000fe2000000002d */
[----:B------:R-:W-:Y:S01]  /*9cd0*/  F2FP.SATFINITE.E5M2.F32.PACK_AB_MERGE_C R65, R9, R8, R78 ;  /* 0x000000080941723e */ /* 0x000fe2000480604e */
[----:B------:R-:W-:Y:S01]  /*9ce0*/  FMUL R49, R70, R56 ;  /* 0x0000003846317220 */ /* 0x000fe20000400000 */
[----:B------:R-:W-:Y:S01]  /*9cf0*/  F2FP.SATFINITE.E5M2.F32.PACK_AB_MERGE_C R67, R2, R0, R3 ;  /* 0x000000000243723e */ /* 0x000fe20004806003 */
[C---:B------:R-:W-:Y:S01]  /*9d00*/  FFMA R46, R73.reuse, R119, R46 ;  /* 0x00000077492e7223 */ /* 0x040fe2000000002e */
[----:B------:R-:W-:Y:S01]  /*9d10*/  F2FP.F16.E5M2.UNPACK_B R154, R154.H1 ;  /* 0x0000009aff9a723e */ /* 0x000fe200030004ff */
[--C-:B------:R-:W-:Y:S02]  /*9d20*/  HADD2.F32 R124, -RZ, R153.reuse.H0_H0 ;  /* 0x20000099ff7c7230 */ /* 0x100fe40000004100 */
[C---:B------:R-:W-:Y:S01]  /*9d30*/  FFMA R47, R73.reuse, R120, R47 ;  /* 0x00000078492f7223 */ /* 0x040fe2000000002f */
[----:B------:R1:W-:Y:S01]  /*9d40*/  STS.128 [R137+UR44+0x6400], R64 ;  /* 0x0064004089007988 */ /* 0x0003e20008000c2c */
[----:B------:R-:W-:Y:S02]  /*9d50*/  HADD2.F32 R125, -RZ, R153.H1_H1 ;  /* 0x30000099ff7d7230 */ /* 0x000fe40000004100 */
[C---:B------:R-:W-:Y:S01]  /*9d60*/  FFMA R48, R73.reuse, R121, R48 ;  /* 0x0000007949307223 */ /* 0x040fe20000000030 */
[C---:B------:R-:W-:Y:S01]  /*9d70*/  FFMA R49, R73.reuse, R122, R49 ;  /* 0x0000007a49317223 */ /* 0x040fe20000000031 */
[----:B------:R-:W-:Y:S01]  /*9d80*/  F2FP.F16.E5M2.UNPACK_B R155, R155.H1 ;  /* 0x0000009bff9b723e */ /* 0x000fe200030004ff */
[C---:B------:R-:W-:Y:S01]  /*9d90*/  FFMA R50, R73.reuse, R123, R50 ;  /* 0x0000007b49327223 */ /* 0x040fe20000000032 */
[----:B------:R-:W-:Y:S01]  /*9da0*/  FMUL R54, R70, R61 ;  /* 0x0000003d46367220 */ /* 0x000fe20000400000 */
[--C-:B------:R-:W-:Y:S01]  /*9db0*/  HADD2.F32 R128, -RZ, R154.reuse.H0_H0 ;  /* 0x2000009aff807230 */ /* 0x100fe20000004100 */
[----:B------:R1:W-:Y:S01]  /*9dc0*/  STS.128 [R182+0x6010], R16 ;  /* 0x00601010b6007388 */ /* 0x0003e20000000c00 */
[----:B------:R-:W-:Y:S01]  /*9dd0*/  F2FP.SATFINITE.E5M2.F32.PACK_AB_MERGE_C R35, R36, R35, RZ ;  /* 0x000000232423723e */ /* 0x000fe200048060ff */
[C---:B------:R-:W-:Y:S01]  /*9de0*/  FFMA R51, R73.reuse, R124, R51 ;  /* 0x0000007c49337223 */ /* 0x040fe20000000033 */
[----:B------:R-:W-:Y:S01]  /*9df0*/  F2FP.SATFINITE.E5M2.F32.PACK_AB_MERGE_C R39, R40, R39, RZ ;  /* 0x000000272827723e */ /* 0x000fe200048060ff */
[----:B------:R-:W-:Y:S02]  /*9e00*/  HADD2.F32 R129, -RZ, R154.H1_H1 ;  /* 0x3000009aff817230 */ /* 0x000fe40000004100 */
[C---:B------:R-:W-:Y:S01]  /*9e10*/  FMUL R55, R70.reuse, R62 ;  /* 0x0000003e46377220 */ /* 0x040fe20000400000 */
[C---:B------:R-:W-:Y:S01]  /*9e20*/  FFMA R52, R73.reuse, R125, R52 ;  /* 0x0000007d49347223 */ /* 0x040fe20000000034 */
[----:B------:R-:W-:Y:S01]  /*9e30*/  FMUL R56, R70, R63 ;  /* 0x0000003f46387220 */ /* 0x000fe20000400000 */
[C---:B------:R-:W-:Y:S01]  /*9e40*/  FFMA R53, R73.reuse, R126, R53 ;  /* 0x0000007e49357223 */ /* 0x040fe20000000035 */
[C---:B------:R-:W-:Y:S01]  /*9e50*/  FFMA R54, R73.reuse, R127, R54 ;  /* 0x0000007f49367223 */ /* 0x040fe20000000036 */
[--C-:B------:R-:W-:Y:S02]  /*9e60*/  HADD2.F32 R74, -RZ, R155.reuse.H0_H0 ;  /* 0x2000009bff4a7230 */ /* 0x100fe40000004100 */
[C---:B------:R-:W-:Y:S01]  /*9e70*/  FFMA R55, R73.reuse, R128, R55 ;  /* 0x0000008049377223 */ /* 0x040fe20000000037 */
[----:B------:R-:W-:Y:S02]  /*9e80*/  HADD2.F32 R131, -RZ, R155.H1_H1 ;  /* 0x3000009bff837230 */ /* 0x000fe40000004100 */
[C---:B------:R-:W-:Y:S01]  /*9e90*/  FFMA R56, R73.reuse, R129, R56 ;  /* 0x0000008149387223 */ /* 0x040fe20000000038 */
[----:B------:R-:W-:Y:S01]  /*9ea0*/  F2FP.SATFINITE.E5M2.F32.PACK_AB_MERGE_C R43, R44, R43, RZ ;  /* 0x0000002b2c2b723e */ /* 0x000fe200048060ff */
[C---:B------:R-:W-:Y:S01]  /*9eb0*/  FFMA R57, R73.reuse, R72, R57 ;  /* 0x0000004849397223 */ /* 0x040fe20000000039 */
[C---:B------:R-:W-:Y:S01]  /*9ec0*/  FFMA R58, R73.reuse, R75, R58 ;  /* 0x0000004b493a7223 */ /* 0x040fe2000000003a */
[C---:B------:R-:W-:Y:S01]  /*9ed0*/  FFMA R59, R73.reuse, R74, R59 ;  /* 0x0000004a493b7223 */ /* 0x040fe2000000003b */
[----:B------:R-:W-:Y:S01]  /*9ee0*/  F2FP.SATFINITE.E5M2.F32.PACK_AB_MERGE_C R33, R34, R33, R35 ;  /* 0x000000212221723e */ /* 0x000fe20004806023 */
[----:B------:R-:W-:Y:S01]  /*9ef0*/  FFMA R60, R73, R131, R60 ;  /* 0x00000083493c7223 */ /* 0x000fe2000000003c */
[----:B------:R-:W-:Y:S02]  /*9f00*/  F2FP.SATFINITE.E5M2.F32.PACK_AB_MERGE_C R32, R30, R29, R32 ;  /* 0x0000001d1e20723e */ /* 0x000fe40004806020 */
        /* <DEDUP_REMOVED lines=11> */
[----:B------:R-:W-:Y:S03]  /*9fc0*/  IADD3 R68, PT, PT, R68, 0x1, RZ ;  /* 0x0000000144447810 */ /* 0x000fe60007ffe0ff */
        /* <DEDUP_REMOVED lines=9> */
[----:B------:R-:W-:Y:S02]  /*a060*/  UIADD3 UR4, UP0, UPT, UR62, 0x680, URZ ;  /* 0x000006803e047890 */ /* 0x000fe4000ff1e0ff */
[----:B------:R-:W-:Y:S02]  /*a070*/  UIADD3 UR9, UPT, UPT, UR49, 0x40, URZ ;  /* 0x0000004031097890 */ /* 0x000fe4000fffe0ff */
[----:B------:R-:W-:Y:S02]  /*a080*/  UIADD3 UR8, UPT, UPT, UR44, 0x6400, URZ ;  /* 0x000064002c087890 */ /* 0x000fe4000fffe0ff */
[----:B------:R-:W-:Y:S01]  /*a090*/  UIADD3.X UR5, UPT, UPT, URZ, UR63, URZ, UP0, !UPT ;  /* 0x0000003fff057290 */ /* 0x000fe200087fe4ff */
[----:B------:R-:W-:Y:S01]  /*a0a0*/  UMOV UR10, UR50 ;  /* 0x00000032000a7c82 */ /* 0x000fe20008000000 */
[----:B------:R-:W-:Y:S07]  /*a0b0*/  UMOV UR11, UR36 ;  /* 0x00000024000b7c82 */ /* 0x000fee0008000000 */
[----:B------:R2:W-:Y:S01]  /*a0c0*/  UTMASTG.3D [UR8], [UR4] ;  /* 0x00000008040073b5 */ /* 0x0005e20008010000 */
[----:B------:R0:W-:Y:S01]  /*a0d0*/  UTMACMDFLUSH ;  /* 0x00000000000079b7 */ /* 0x0001e20000000000 */
[----:B--2---:R-:W-:Y:S04]  /*a0e0*/  DEPBAR.LE SB0, 0x1 ;  /* 0x000080400000791a */ /* 0x004fe80000000000 */
.L_x_151:
[----:B------:R-:W-:Y:S05]  /*a0f0*/  BSYNC.RECONVERGENT B0 ;  /* 0x0000000000007941 */ /* 0x000fea0003800200 */
.L_x_150:
[----:B------:R-:W-:Y:S01]  /*a100*/  BAR.SYNC.DEFER_BLOCKING 0x1, 0x80 ;  /* 0x0042000000007b1d */ /* 0x000fe20000010000 */
[----:B------:R-:W-:Y:S01]  /*a110*/  ISETP.NE.AND P0, PT, R165, 0x2, PT ;  /* 0x00000002a500780c */ /* 0x000fe20003f05270 */
[----:B------:R-:W-:Y:S01]  /*a120*/  UISETP.NE.AND UP0, UPT, UR45, URZ, UPT ;  /* 0x000000ff2d00728c */ /* 0x000fe2000bf05270 */
[----:B------:R-:W-:Y:S01]  /*a130*/  ISETP.NE.AND P1, PT, R68, 0x4, PT ;  /* 0x000000044400780c */ /* 0x000fe20003f25270 */
[----:B------:R-:W-:Y:S01]  /*a140*/  UIADD3 UR20, UPT, UPT, UR37, UR60, URZ ;  /* 0x0000003c25147290 */ /* 0x000fe2000fffe0ff */
[----:B------:R-:W-:Y:S01]  /*a150*/  SEL R3, RZ, 0x1, P0 ;  /* 0x00000001ff037807 */ /* 0x000fe20000000000 */
[----:B------:R-:W-:Y:S01]  /*a160*/  UIADD3 UR16, UPT, UPT, UR38, UR59, URZ ;  /* 0x0000003b26107290 */ /* 0x000fe2000fffe0ff */
[----:B------:R-:W-:Y:S02]  /*a170*/  SEL R0, RZ, 0x1, P1 ;  /* 0x00000001ff007807 */ /* 0x000fe40000800000 */
[----:B------:R-:W-:Y:S02]  /*a180*/  LOP3.LUT R170, R170, R3, RZ, 0x3c, !PT ;  /* 0x00000003aaaa7212 */ /* 0x000fe400078e3cff */
[----:B------:R-:W-:Y:S02]  /*a190*/  LOP3.LUT R171, R171, R0, RZ, 0x3c, !PT ;  /* 0x00000000abab7212 */ /* 0x000fe400078e3cff */
[----:B------:R-:W-:Y:S02]  /*a1a0*/  SEL R165, R165, RZ, P0 ;  /* 0x000000ffa5a57207 */ /* 0x000fe40000000000 */
[----:B------:R-:W-:Y:S01]  /*a1b0*/  SEL R68, R68, RZ, P1 ;  /* 0x000000ff44447207 */ /* 0x000fe20000800000 */
[----:B------:R-:W-:Y:S01]  /*a1c0*/  UMOV UR36, UR58 ;  /* 0x0000003a00247c82 */ /* 0x000fe20008000000 */
[----:B------:R-:W-:Y:S05]  /*a1d0*/  BRA.U UP0, `(.L_x_152) ;  /* 0xffffffc500787547 */ /* 0x000fea000b83ffff */
[----:B------:R-:W-:Y:S05]  /*a1e0*/  EXIT ;  /* 0x000000000000794d */ /* 0x000fea0003800000 */
.L_x_25:
[----:B--2---:R2:W3:Y:S02]  /*a1f0*/  SYNCS.PHASECHK.TRANS64.TRYWAIT P0, [R0+URZ+0x2a0], R3 ;  /* 0x0002a003000075a7 */ /* 0x0044e400080011ff */
[----:B---3--:R-:W-:Y:S05]  /*a200*/  @!P0 NANOSLEEP.SYNCS 0x989680 ;  /* 0x009896800000895d */ /* 0x008fea0003900000 */
[----:B------:R-:W3:Y:S02]  /*a210*/  @!P0 SYNCS.PHASECHK.TRANS64 P0, [R0+URZ+0x2a0], R3 ;  /* 0x0002a003000085a7 */ /* 0x000ee400080010ff */
[----:B---3--:R-:W-:Y:S05]  /*a220*/  @!P0 BRA `(.L_x_25) ;  /* 0xfffffffc00f08947 */ /* 0x008fea000383ffff */
[----:B------:R-:W-:Y:S05]  /*a230*/  BRA `(.L_x_153) ;  /* 0xffffff7c00347947 */ /* 0x000fea000383ffff */
.L_x_28:
[----:B--2---:R-:W-:-:S07]  /*a240*/  MOV R0, UR33 ;  /* 0x0000002100007c02 */ /* 0x004fce0008000f00 */
.L_x_154:
[----:B--2---:R2:W3:Y:S02]  /*a250*/  SYNCS.PHASECHK.TRANS64.TRYWAIT P0, [R0+URZ+0x100], R3 ;  /* 0x00010003000075a7 */ /* 0x0044e400080011ff */
[----:B---3--:R-:W-:Y:S05]  /*a260*/  @!P0 NANOSLEEP.SYNCS 0x989680 ;  /* 0x009896800000895d */ /* 0x008fea0003900000 */
[----:B------:R-:W3:Y:S02]  /*a270*/  @!P0 SYNCS.PHASECHK.TRANS64 P0, [R0+URZ+0x100], R3 ;  /* 0x00010003000085a7 */ /* 0x000ee400080010ff */
[----:B---3--:R-:W-:Y:S05]  /*a280*/  @!P0 BRA `(.L_x_154) ;  /* 0xfffffffc00f08947 */ /* 0x008fea000383ffff */
[----:B------:R-:W-:Y:S05]  /*a290*/  BRA `(.L_x_27) ;  /* 0xffffff7c00847947 */ /* 0x000fea000383ffff */
.L_x_35:
[----:B-1----:R-:W-:-:S07]  /*a2a0*/  MOV R0, UR17 ;  /* 0x0000001100007c02 */ /* 0x002fce0008000f00 */
.L_x_155:
[----:B-1----:R1:W2:Y:S02]  /*a2b0*/  SYNCS.PHASECHK.TRANS64.TRYWAIT P0, [R0+URZ+0x100], R3 ;  /* 0x00010003000075a7 */ /* 0x0022a400080011ff */
[----:B--2---:R-:W-:Y:S05]  /*a2c0*/  @!P0 NANOSLEEP.SYNCS 0x989680 ;  /* 0x009896800000895d */ /* 0x004fea0003900000 */
[----:B------:R-:W2:Y:S02]  /*a2d0*/  @!P0 SYNCS.PHASECHK.TRANS64 P0, [R0+URZ+0x100], R3 ;  /* 0x00010003000085a7 */ /* 0x000ea400080010ff */
[----:B--2---:R-:W-:Y:S05]  /*a2e0*/  @!P0 BRA `(.L_x_155) ;  /* 0xfffffffc00f08947 */ /* 0x004fea000383ffff */
[----:B------:R-:W-:Y:S05]  /*a2f0*/  BRA `(.L_x_34) ;  /* 0xffffff8000487947 */ /* 0x000fea000383ffff */
.L_x_40:
[----:B-1----:R1:W2:Y:S02]  /*a300*/  SYNCS.PHASECHK.TRANS64.TRYWAIT P0, [R3+URZ+0x230], R0 ;  /* 0x00023000030075a7 */ /* 0x0022a400080011ff */
[----:B--2---:R-:W-:Y:S05]  /*a310*/  @!P0 NANOSLEEP.SYNCS 0x989680 ;  /* 0x009896800000895d */ /* 0x004fea0003900000 */
[----:B------:R-:W2:Y:S02]  /*a320*/  @!P0 SYNCS.PHASECHK.TRANS64 P0, [R3+URZ+0x230], R0 ;  /* 0x00023000030085a7 */ /* 0x000ea400080010ff */
[----:B--2---:R-:W-:Y:S05]  /*a330*/  @!P0 BRA `(.L_x_40) ;  /* 0xfffffffc00f08947 */ /* 0x004fea000383ffff */
[----:B------:R-:W-:Y:S05]  /*a340*/  BRA `(.L_x_156) ;  /* 0xffffff8000ec7947 */ /* 0x000fea000383ffff */
.L_x_44:
[----:B-1----:R-:W-:-:S07]  /*a350*/  MOV R0, UR4 ;  /* 0x0000000400007c02 */ /* 0x002fce0008000f00 */
.L_x_157:
[----:B-1----:R1:W2:Y:S02]  /*a360*/  SYNCS.PHASECHK.TRANS64.TRYWAIT P0, [R0+URZ], R3 ;  /* 0x00000003000075a7 */ /* 0x0022a400080011ff */
[----:B--2---:R-:W-:Y:S05]  /*a370*/  @!P0 NANOSLEEP.SYNCS 0x989680 ;  /* 0x009896800000895d */ /* 0x004fea0003900000 */
[----:B------:R-:W2:Y:S02]  /*a380*/  @!P0 SYNCS.PHASECHK.TRANS64 P0, [R0+URZ], R3 ;  /* 0x00000003000085a7 */ /* 0x000ea400080010ff */
[----:B--2---:R-:W-:Y:S05]  /*a390*/  @!P0 BRA `(.L_x_157) ;  /* 0xfffffffc00f08947 */ /* 0x004fea000383ffff */
[----:B------:R-:W-:Y:S05]  /*a3a0*/  BRA `(.L_x_158) ;  /* 0xffffff8800907947 */ /* 0x000fea000383ffff */
.L_x_45:
[----:B------:R-:W-:-:S07]  /*a3b0*/  MOV R0, UR5 ;  /* 0x0000000500007c02 */ /* 0x000fce0008000f00 */
.L_x_159:
[----:B-1----:R1:W2:Y:S02]  /*a3c0*/  SYNCS.PHASECHK.TRANS64.TRYWAIT P0, [R0+URZ], R3 ;  /* 0x00000003000075a7 */ /* 0x0022a400080011ff */
[----:B--2---:R-:W-:Y:S05]  /*a3d0*/  @!P0 NANOSLEEP.SYNCS 0x989680 ;  /* 0x009896800000895d */ /* 0x004fea0003900000 */
[----:B------:R-:W2:Y:S02]  /*a3e0*/  @!P0 SYNCS.PHASECHK.TRANS64 P0, [R0+URZ], R3 ;  /* 0x00000003000085a7 */ /* 0x000ea400080010ff */
[----:B--2---:R-:W-:Y:S05]  /*a3f0*/  @!P0 BRA `(.L_x_159) ;  /* 0xfffffffc00f08947 */ /* 0x004fea000383ffff */
[----:B------:R-:W-:Y:S05]  /*a400*/  BRA `(.L_x_160) ;  /* 0xffffff88009c7947 */ /* 0x000fea000383ffff */
.L_x_46:
[----:B------:R-:W-:-:S07]  /*a410*/  MOV R0, UR5 ;  /* 0x0000000500007c02 */ /* 0x000fce0008000f00 */
.L_x_161:
[----:B-1----:R1:W2:Y:S02]  /*a420*/  SYNCS.PHASECHK.TRANS64.TRYWAIT P0, [R0+URZ], R3 ;  /* 0x00000003000075a7 */ /* 0x0022a400080011ff */
[----:B--2---:R-:W-:Y:S05]  /*a430*/  @!P0 NANOSLEEP.SYNCS 0x989680 ;  /* 0x009896800000895d */ /* 0x004fea0003900000 */
[----:B------:R-:W2:Y:S02]  /*a440*/  @!P0 SYNCS.PHASECHK.TRANS64 P0, [R0+URZ], R3 ;  /* 0x00000003000085a7 */ /* 0x000ea400080010ff */
[----:B--2---:R-:W-:Y:S05]  /*a450*/  @!P0 BRA `(.L_x_161) ;  /* 0xfffffffc00f08947 */ /* 0x004fea000383ffff */
[----:B------:R-:W-:Y:S05]  /*a460*/  BRA `(.L_x_162) ;  /* 0xffffff8800a87947 */ /* 0x000fea000383ffff */
.L_x_47:
[----:B------:R-:W-:-:S07]  /*a470*/  MOV R0, UR5 ;  /* 0x0000000500007c02 */ /* 0x000fce0008000f00 */
.L_x_163:
[----:B-1----:R1:W2:Y:S02]  /*a480*/  SYNCS.PHASECHK.TRANS64.TRYWAIT P0, [R0+URZ], R3 ;  /* 0x00000003000075a7 */ /* 0x0022a400080011ff */
[----:B--2---:R-:W-:Y:S05]  /*a490*/  @!P0 NANOSLEEP.SYNCS 0x989680 ;  /* 0x009896800000895d */ /* 0x004fea0003900000 */
[----:B------:R-:W2:Y:S02]  /*a4a0*/  @!P0 SYNCS.PHASECHK.TRANS64 P0, [R0+URZ], R3 ;  /* 0x00000003000085a7 */ /* 0x000ea400080010ff */
[----:B--2---:R-:W-:Y:S05]  /*a4b0*/  @!P0 BRA `(.L_x_163) ;  /* 0xfffffffc00f08947 */ /* 0x004fea000383ffff */
[----:B------:R-:W-:Y:S05]  /*a4c0*/  BRA `(.L_x_164) ;  /* 0xffffff8800b47947 */ /* 0x000fea000383ffff */
.L_x_48:
[----:B------:R-:W-:-:S07]  /*a4d0*/  MOV R0, UR5 ;  /* 0x0000000500007c02 */ /* 0x000fce0008000f00 */
.L_x_165:
[----:B-1----:R1:W2:Y:S02]  /*a4e0*/  SYNCS.PHASECHK.TRANS64.TRYWAIT P0, [R0+URZ], R3 ;  /* 0x00000003000075a7 */ /* 0x0022a400080011ff */
[----:B--2---:R-:W-:Y:S05]  /*a4f0*/  @!P0 NANOSLEEP.SYNCS 0x989680 ;  /* 0x009896800000895d */ /* 0x004fea0003900000 */
[----:B------:R-:W2:Y:S02]  /*a500*/  @!P0 SYNCS.PHASECHK.TRANS64 P0, [R0+URZ], R3 ;  /* 0x00000003000085a7 */ /* 0x000ea400080010ff */
[----:B--2---:R-:W-:Y:S05]  /*a510*/  @!P0 BRA `(.L_x_165) ;  /* 0xfffffffc00f08947 */ /* 0x004fea000383ffff */
[----:B------:R-:W-:Y:S05]  /*a520*/  BRA `(.L_x_166) ;  /* 0xffffff8800c07947 */ /* 0x000fea000383ffff */
.L_x_49:
[----:B------:R-:W-:-:S07]  /*a530*/  MOV R0, UR5 ;  /* 0x0000000500007c02 */ /* 0x000fce0008000f00 */
.L_x_167:
[----:B-1----:R1:W2:Y:S02]  /*a540*/  SYNCS.PHASECHK.TRANS64.TRYWAIT P0, [R0+URZ], R3 ;  /* 0x00000003000075a7 */ /* 0x0022a400080011ff */
[----:B--2---:R-:W-:Y:S05]  /*a550*/  @!P0 NANOSLEEP.SYNCS 0x989680 ;  /* 0x009896800000895d */ /* 0x004fea0003900000 */
[----:B------:R-:W2:Y:S02]  /*a560*/  @!P0 SYNCS.PHASECHK.TRANS64 P0, [R0+URZ], R3 ;  /* 0x00000003000085a7 */ /* 0x000ea400080010ff */
[----:B--2---:R-:W-:Y:S05]  /*a570*/  @!P0 BRA `(.L_x_167) ;  /* 0xfffffffc00f08947 */ /* 0x004fea000383ffff */
[----:B------:R-:W-:Y:S05]  /*a580*/  BRA `(.L_x_168) ;  /* 0xffffff8800cc7947 */ /* 0x000fea000383ffff */
.L_x_50:
[----:B------:R-:W-:-:S07]  /*a590*/  MOV R0, UR5 ;  /* 0x0000000500007c02 */ /* 0x000fce0008000f00 */
.L_x_169:
[----:B-1----:R1:W2:Y:S02]  /*a5a0*/  SYNCS.PHASECHK.TRANS64.TRYWAIT P0, [R0+URZ], R3 ;  /* 0x00000003000075a7 */ /* 0x0022a400080011ff */
[----:B--2---:R-:W-:Y:S05]  /*a5b0*/  @!P0 NANOSLEEP.SYNCS 0x989680 ;  /* 0x009896800000895d */ /* 0x004fea0003900000 */
[----:B------:R-:W2:Y:S02]  /*a5c0*/  @!P0 SYNCS.PHASECHK.TRANS64 P0, [R0+URZ], R3 ;  /* 0x00000003000085a7 */ /* 0x000ea400080010ff */
[----:B--2---:R-:W-:Y:S05]  /*a5d0*/  @!P0 BRA `(.L_x_169) ;  /* 0xfffffffc00f08947 */ /* 0x004fea000383ffff */
[----:B------:R-:W-:Y:S05]  /*a5e0*/  BRA `(.L_x_170) ;  /* 0xffffff8800d87947 */ /* 0x000fea000383ffff */
.L_x_51:
[----:B------:R-:W-:-:S07]  /*a5f0*/  MOV R0, UR5 ;  /* 0x0000000500007c02 */ /* 0x000fce0008000f00 */
.L_x_171:
[----:B-1----:R1:W2:Y:S02]  /*a600*/  SYNCS.PHASECHK.TRANS64.TRYWAIT P0, [R0+URZ], R3 ;  /* 0x00000003000075a7 */ /* 0x0022a400080011ff */
[----:B--2---:R-:W-:Y:S05]  /*a610*/  @!P0 NANOSLEEP.SYNCS 0x989680 ;  /* 0x009896800000895d */ /* 0x004fea0003900000 */
[----:B------:R-:W2:Y:S02]  /*a620*/  @!P0 SYNCS.PHASECHK.TRANS64 P0, [R0+URZ], R3 ;  /* 0x00000003000085a7 */ /* 0x000ea400080010ff */
[----:B--2---:R-:W-:Y:S05]  /*a630*/  @!P0 BRA `(.L_x_171) ;  /* 0xfffffffc00f08947 */ /* 0x004fea000383ffff */
[----:B------:R-:W-:Y:S05]  /*a640*/  BRA `(.L_x_172) ;  /* 0xffffff8800e47947 */ /* 0x000fea000383ffff */
.L_x_52:
[----:B------:R-:W-:-:S07]  /*a650*/  MOV R0, UR5 ;  /* 0x0000000500007c02 */ /* 0x000fce0008000f00 */
.L_x_173:
[----:B-1----:R1:W2:Y:S02]  /*a660*/  SYNCS.PHASECHK.TRANS64.TRYWAIT P0, [R0+URZ], R3 ;  /* 0x00000003000075a7 */ /* 0x0022a400080011ff */
[----:B--2---:R-:W-:Y:S05]  /*a670*/  @!P0 NANOSLEEP.SYNCS 0x989680 ;  /* 0x009896800000895d */ /* 0x004fea0003900000 */
[----:B------:R-:W2:Y:S02]  /*a680*/  @!P0 SYNCS.PHASECHK.TRANS64 P0, [R0+URZ], R3 ;  /* 0x00000003000085a7 */ /* 0x000ea400080010ff */
[----:B--2---:R-:W-:Y:S05]  /*a690*/  @!P0 BRA `(.L_x_173) ;  /* 0xfffffffc00f08947 */ /* 0x004fea000383ffff */
[----:B------:R-:W-:Y:S05]  /*a6a0*/  BRA `(.L_x_174) ;  /* 0xffffff8800f07947 */ /* 0x000fea000383ffff */
.L_x_53:
[----:B------:R-:W-:-:S07]  /*a6b0*/  MOV R0, UR5 ;  /* 0x0000000500007c02 */ /* 0x000fce0008000f00 */
.L_x_175:
[----:B-1----:R1:W2:Y:S02]  /*a6c0*/  SYNCS.PHASECHK.TRANS64.TRYWAIT P0, [R0+URZ], R3 ;  /* 0x00000003000075a7 */ /* 0x0022a400080011ff */
[----:B--2---:R-:W-:Y:S05]  /*a6d0*/  @!P0 NANOSLEEP.SYNCS 0x989680 ;  /* 0x009896800000895d */ /* 0x004fea0003900000 */
[----:B------:R-:W2:Y:S02]  /*a6e0*/  @!P0 SYNCS.PHASECHK.TRANS64 P0, [R0+URZ], R3 ;  /* 0x00000003000085a7 */ /* 0x000ea400080010ff */
[----:B--2---:R-:W-:Y:S05]  /*a6f0*/  @!P0 BRA `(.L_x_175) ;  /* 0xfffffffc00f08947 */ /* 0x004fea000383ffff */
[----:B------:R-:W-:Y:S05]  /*a700*/  BRA `(.L_x_176) ;  /* 0xffffff8800fc7947 */ /* 0x000fea000383ffff */
.L_x_54:
[----:B------:R-:W-:-:S07]  /*a710*/  MOV R0, UR5 ;  /* 0x0000000500007c02 */ /* 0x000fce0008000f00 */
.L_x_177:
[----:B-1----:R1:W2:Y:S02]  /*a720*/  SYNCS.PHASECHK.TRANS64.TRYWAIT P0, [R0+URZ], R3 ;  /* 0x00000003000075a7 */ /* 0x0022a400080011ff */
[----:B--2---:R-:W-:Y:S05]  /*a730*/  @!P0 NANOSLEEP.SYNCS 0x989680 ;  /* 0x009896800000895d */ /* 0x004fea0003900000 */
[----:B------:R-:W2:Y:S02]  /*a740*/  @!P0 SYNCS.PHASECHK.TRANS64 P0, [R0+URZ], R3 ;  /* 0x00000003000085a7 */ /* 0x000ea400080010ff */
[----:B--2---:R-:W-:Y:S05]  /*a750*/  @!P0 BRA `(.L_x_177) ;  /* 0xfffffffc00f08947 */ /* 0x004fea000383ffff */
[----:B------:R-:W-:Y:S05]  /*a760*/  BRA `(.L_x_178) ;  /* 0xffffff8c00087947 */ /* 0x000fea000383ffff */
.L_x_55:
[----:B------:R-:W-:-:S07]  /*a770*/  MOV R0, UR5 ;  /* 0x0000000500007c02 */ /* 0x000fce0008000f00 */
.L_x_179:
[----:B-1----:R1:W2:Y:S02]  /*a780*/  SYNCS.PHASECHK.TRANS64.TRYWAIT P0, [R0+URZ], R3 ;  /* 0x00000003000075a7 */ /* 0x0022a400080011ff */
[----:B--2---:R-:W-:Y:S05]  /*a790*/  @!P0 NANOSLEEP.SYNCS 0x989680 ;  /* 0x009896800000895d */ /* 0x004fea0003900000 */
[----:B------:R-:W2:Y:S02]  /*a7a0*/  @!P0 SYNCS.PHASECHK.TRANS64 P0, [R0+URZ], R3 ;  /* 0x00000003000085a7 */ /* 0x000ea400080010ff */
[----:B--2---:R-:W-:Y:S05]  /*a7b0*/  @!P0 BRA `(.L_x_179) ;  /* 0xfffffffc00f08947 */ /* 0x004fea000383ffff */
[----:B------:R-:W-:Y:S05]  /*a7c0*/  BRA `(.L_x_180) ;  /* 0xffffff8c00147947 */ /* 0x000fea000383ffff */
.L_x_56:
[----:B------:R-:W-:-:S07]  /*a7d0*/  MOV R0, UR5 ;  /* 0x0000000500007c02 */ /* 0x000fce0008000f00 */
.L_x_181:
[----:B-1----:R1:W2:Y:S02]  /*a7e0*/  SYNCS.PHASECHK.TRANS64.TRYWAIT P0, [R0+URZ], R3 ;  /* 0x00000003000075a7 */ /* 0x0022a400080011ff */
[----:B--2---:R-:W-:Y:S05]  /*a7f0*/  @!P0 NANOSLEEP.SYNCS 0x989680 ;  /* 0x009896800000895d */ /* 0x004fea0003900000 */
[----:B------:R-:W2:Y:S02]  /*a800*/  @!P0 SYNCS.PHASECHK.TRANS64 P0, [R0+URZ], R3 ;  /* 0x00000003000085a7 */ /* 0x000ea400080010ff */
[----:B--2---:R-:W-:Y:S05]  /*a810*/  @!P0 BRA `(.L_x_181) ;  /* 0xfffffffc00f08947 */ /* 0x004fea000383ffff */
[----:B------:R-:W-:Y:S05]  /*a820*/  BRA `(.L_x_182) ;  /* 0xffffff8c00207947 */ /* 0x000fea000383ffff */
.L_x_57:
[----:B------:R-:W-:-:S07]  /*a830*/  MOV R0, UR5 ;  /* 0x0000000500007c02 */ /* 0x000fce0008000f00 */
.L_x_183:
[----:B-1----:R1:W2:Y:S02]  /*a840*/  SYNCS.PHASECHK.TRANS64.TRYWAIT P0, [R0+URZ], R3 ;  /* 0x00000003000075a7 */ /* 0x0022a400080011ff */
[----:B--2---:R-:W-:Y:S05]  /*a850*/  @!P0 NANOSLEEP.SYNCS 0x989680 ;  /* 0x009896800000895d */ /* 0x004fea0003900000 */
[----:B------:R-:W2:Y:S02]  /*a860*/  @!P0 SYNCS.PHASECHK.TRANS64 P0, [R0+URZ], R3 ;  /* 0x00000003000085a7 */ /* 0x000ea400080010ff */
[----:B--2---:R-:W-:Y:S05]  /*a870*/  @!P0 BRA `(.L_x_183) ;  /* 0xfffffffc00f08947 */ /* 0x004fea000383ffff */
[----:B------:R-:W-:Y:S05]  /*a880*/  BRA `(.L_x_184) ;  /* 0xffffff8c002c7947 */ /* 0x000fea000383ffff */
.L_x_58:
[----:B------:R-:W-:-:S07]  /*a890*/  MOV R0, UR5 ;  /* 0x0000000500007c02 */ /* 0x000fce0008000f00 */
.L_x_185:
[----:B-1----:R1:W2:Y:S02]  /*a8a0*/  SYNCS.PHASECHK.TRANS64.TRYWAIT P0, [R0+URZ], R3 ;  /* 0x00000003000075a7 */ /* 0x0022a400080011ff */
[----:B--2---:R-:W-:Y:S05]  /*a8b0*/  @!P0 NANOSLEEP.SYNCS 0x989680 ;  /* 0x009896800000895d */ /* 0x004fea0003900000 */
[----:B------:R-:W2:Y:S02]  /*a8c0*/  @!P0 SYNCS.PHASECHK.TRANS64 P0, [R0+URZ], R3 ;  /* 0x00000003000085a7 */ /* 0x000ea400080010ff */
[----:B--2---:R-:W-:Y:S05]  /*a8d0*/  @!P0 BRA `(.L_x_185) ;  /* 0xfffffffc00f08947 */ /* 0x004fea000383ffff */
[----:B------:R-:W-:Y:S05]  /*a8e0*/  BRA `(.L_x_186) ;  /* 0xffffff8c00387947 */ /* 0x000fea000383ffff */
.L_x_59:
[----:B------:R-:W-:-:S07]  /*a8f0*/  MOV R0, UR5 ;  /* 0x0000000500007c02 */ /* 0x000fce0008000f00 */
.L_x_187:
[----:B-1----:R1:W2:Y:S02]  /*a900*/  SYNCS.PHASECHK.TRANS64.TRYWAIT P0, [R0+URZ], R3 ;  /* 0x00000003000075a7 */ /* 0x0022a400080011ff */
[----:B--2---:R-:W-:Y:S05]  /*a910*/  @!P0 NANOSLEEP.SYNCS 0x989680 ;  /* 0x009896800000895d */ /* 0x004fea0003900000 */
[----:B------:R-:W2:Y:S02]  /*a920*/  @!P0 SYNCS.PHASECHK.TRANS64 P0, [R0+URZ], R3 ;  /* 0x00000003000085a7 */ /* 0x000ea400080010ff */
[----:B--2---:R-:W-:Y:S05]  /*a930*/  @!P0 BRA `(.L_x_187) ;  /* 0xfffffffc00f08947 */ /* 0x004fea000383ffff */
[----:B------:R-:W-:Y:S05]  /*a940*/  BRA `(.L_x_188) ;  /* 0xffffff8c00447947 */ /* 0x000fea000383ffff */
.L_x_60:
[----:B------:R-:W-:-:S07]  /*a950*/  MOV R0, UR5 ;  /* 0x0000000500007c02 */ /* 0x000fce0008000f00 */
.L_x_189:
[----:B-1----:R1:W2:Y:S02]  /*a960*/  SYNCS.PHASECHK.TRANS64.TRYWAIT P0, [R0+URZ], R3 ;  /* 0x00000003000075a7 */ /* 0x0022a400080011ff */
[----:B--2---:R-:W-:Y:S05]  /*a970*/  @!P0 NANOSLEEP.SYNCS 0x989680 ;  /* 0x009896800000895d */ /* 0x004fea0003900000 */
[----:B------:R-:W2:Y:S02]  /*a980*/  @!P0 SYNCS.PHASECHK.TRANS64 P0, [R0+URZ], R3 ;  /* 0x00000003000085a7 */ /* 0x000ea400080010ff */
[----:B--2---:R-:W-:Y:S05]  /*a990*/  @!P0 BRA `(.L_x_189) ;  /* 0xfffffffc00f08947 */ /* 0x004fea000383ffff */
[----:B------:R-:W-:Y:S05]  /*a9a0*/  BRA `(.L_x_190) ;  /* 0xffffff8c00507947 */ /* 0x000fea000383ffff */
.L_x_61:
[----:B------:R-:W-:-:S07]  /*a9b0*/  MOV R0, UR5 ;  /* 0x0000000500007c02 */ /* 0x000fce0008000f00 */
.L_x_191:
[----:B-1----:R1:W2:Y:S02]  /*a9c0*/  SYNCS.PHASECHK.TRANS64.TRYWAIT P0, [R0+URZ], R3 ;  /* 0x00000003000075a7 */ /* 0x0022a400080011ff */
[----:B--2---:R-:W-:Y:S05]  /*a9d0*/  @!P0 NANOSLEEP.SYNCS 0x989680 ;  /* 0x009896800000895d */ /* 0x004fea0003900000 */
[----:B------:R-:W2:Y:S02]  /*a9e0*/  @!P0 SYNCS.PHASECHK.TRANS64 P0, [R0+URZ], R3 ;  /* 0x00000003000085a7 */ /* 0x000ea400080010ff */
[----:B--2---:R-:W-:Y:S05]  /*a9f0*/  @!P0 BRA `(.L_x_191) ;  /* 0xfffffffc00f08947 */ /* 0x004fea000383ffff */
[----:B------:R-:W-:Y:S05]  /*aa00*/  BRA `(.L_x_192) ;  /* 0xffffff8c005c7947 */ /* 0x000fea000383ffff */
.L_x_62:
[----:B------:R-:W-:-:S07]  /*aa10*/  MOV R0, UR5 ;  /* 0x0000000500007c02 */ /* 0x000fce0008000f00 */
.L_x_193:
[----:B-1----:R1:W2:Y:S02]  /*aa20*/  SYNCS.PHASECHK.TRANS64.TRYWAIT P0, [R0+URZ], R3 ;  /* 0x00000003000075a7 */ /* 0x0022a400080011ff */
[----:B--2---:R-:W-:Y:S05]  /*aa30*/  @!P0 NANOSLEEP.SYNCS 0x989680 ;  /* 0x009896800000895d */ /* 0x004fea0003900000 */
[----:B------:R-:W2:Y:S02]  /*aa40*/  @!P0 SYNCS.PHASECHK.TRANS64 P0, [R0+URZ], R3 ;  /* 0x00000003000085a7 */ /* 0x000ea400080010ff */
[----:B--2---:R-:W-:Y:S05]  /*aa50*/  @!P0 BRA `(.L_x_193) ;  /* 0xfffffffc00f08947 */ /* 0x004fea000383ffff */
[----:B------:R-:W-:Y:S05]  /*aa60*/  BRA `(.L_x_194) ;  /* 0xffffff8c00687947 */ /* 0x000fea000383ffff */
.L_x_63:
[----:B------:R-:W-:-:S07]  /*aa70*/  MOV R0, UR5 ;  /* 0x0000000500007c02 */ /* 0x000fce0008000f00 */
.L_x_195:
[----:B-1----:R1:W2:Y:S02]  /*aa80*/  SYNCS.PHASECHK.TRANS64.TRYWAIT P0, [R0+URZ], R3 ;  /* 0x00000003000075a7 */ /* 0x0022a400080011ff */
[----:B--2---:R-:W-:Y:S05]  /*aa90*/  @!P0 NANOSLEEP.SYNCS 0x989680 ;  /* 0x009896800000895d */ /* 0x004fea0003900000 */
[----:B------:R-:W2:Y:S02]  /*aaa0*/  @!P0 SYNCS.PHASECHK.TRANS64 P0, [R0+URZ], R3 ;  /* 0x00000003000085a7 */ /* 0x000ea400080010ff */
[----:B--2---:R-:W-:Y:S05]  /*aab0*/  @!P0 BRA `(.L_x_195) ;  /* 0xfffffffc00f08947 */ /* 0x004fea000383ffff */
[----:B------:R-:W-:Y:S05]  /*aac0*/  BRA `(.L_x_196) ;  /* 0xffffff8c00747947 */ /* 0x000fea000383ffff */
.L_x_64:
[----:B------:R-:W-:-:S07]  /*aad0*/  MOV R0, UR5 ;  /* 0x0000000500007c02 */ /* 0x000fce0008000f00 */
.L_x_197:
[----:B-1----:R1:W2:Y:S02]  /*aae0*/  SYNCS.PHASECHK.TRANS64.TRYWAIT P0, [R0+URZ], R3 ;  /* 0x00000003000075a7 */ /* 0x0022a400080011ff */
[----:B--2---:R-:W-:Y:S05]  /*aaf0*/  @!P0 NANOSLEEP.SYNCS 0x989680 ;  /* 0x009896800000895d */ /* 0x004fea0003900000 */
[----:B------:R-:W2:Y:S02]  /*ab00*/  @!P0 SYNCS.PHASECHK.TRANS64 P0, [R0+URZ], R3 ;  /* 0x00000003000085a7 */ /* 0x000ea400080010ff */
[----:B--2---:R-:W-:Y:S05]  /*ab10*/  @!P0 BRA `(.L_x_197) ;  /* 0xfffffffc00f08947 */ /* 0x004fea000383ffff */
[----:B------:R-:W-:Y:S05]  /*ab20*/  BRA `(.L_x_198) ;  /* 0xffffff8c00807947 */ /* 0x000fea000383ffff */
.L_x_65:
[----:B------:R-:W-:-:S07]  /*ab30*/  MOV R0, UR5 ;  /* 0x0000000500007c02 */ /* 0x000fce0008000f00 */
.L_x_199:
[----:B-1----:R1:W2:Y:S02]  /*ab40*/  SYNCS.PHASECHK.TRANS64.TRYWAIT P0, [R0+URZ], R3 ;  /* 0x00000003000075a7 */ /* 0x0022a400080011ff */
[----:B--2---:R-:W-:Y:S05]  /*ab50*/  @!P0 NANOSLEEP.SYNCS 0x989680 ;  /* 0x009896800000895d */ /* 0x004fea0003900000 */
[----:B------:R-:W2:Y:S02]  /*ab60*/  @!P0 SYNCS.PHASECHK.TRANS64 P0, [R0+URZ], R3 ;  /* 0x00000003000085a7 */ /* 0x000ea400080010ff */
[----:B--2---:R-:W-:Y:S05]  /*ab70*/  @!P0 BRA `(.L_x_199) ;  /* 0xfffffffc00f08947 */ /* 0x004fea000383ffff */
[----:B------:R-:W-:Y:S05]  /*ab80*/  BRA `(.L_x_200) ;  /* 0xffffff8c008c7947 */ /* 0x000fea000383ffff */
.L_x_66:
[----:B------:R-:W-:-:S07]  /*ab90*/  MOV R0, UR5 ;  /* 0x0000000500007c02 */ /* 0x000fce0008000f00 */
.L_x_201:
[----:B-1----:R1:W2:Y:S02]  /*aba0*/  SYNCS.PHASECHK.TRANS64.TRYWAIT P0, [R0+URZ], R3 ;  /* 0x00000003000075a7 */ /* 0x0022a400080011ff */
[----:B--2---:R-:W-:Y:S05]  /*abb0*/  @!P0 NANOSLEEP.SYNCS 0x989680 ;  /* 0x009896800000895d */ /* 0x004fea0003900000 */
[----:B------:R-:W2:Y:S02]  /*abc0*/  @!P0 SYNCS.PHASECHK.TRANS64 P0, [R0+URZ], R3 ;  /* 0x00000003000085a7 */ /* 0x000ea400080010ff */
[----:B--2---:R-:W-:Y:S05]  /*abd0*/  @!P0 BRA `(.L_x_201) ;  /* 0xfffffffc00f08947 */ /* 0x004fea000383ffff */
[----:B------:R-:W-:Y:S05]  /*abe0*/  BRA `(.L_x_202) ;  /* 0xffffff8c00987947 */ /* 0x000fea000383ffff */
.L_x_67:
[----:B------:R-:W-:-:S07]  /*abf0*/  MOV R0, UR5 ;  /* 0x0000000500007c02 */ /* 0x000fce0008000f00 */
.L_x_203:
[----:B-1----:R1:W2:Y:S02]  /*ac00*/  SYNCS.PHASECHK.TRANS64.TRYWAIT P0, [R0+URZ], R3 ;  /* 0x00000003000075a7 */ /* 0x0022a400080011ff */
[----:B--2---:R-:W-:Y:S05]  /*ac10*/  @!P0 NANOSLEEP.SYNCS 0x989680 ;  /* 0x009896800000895d */ /* 0x004fea0003900000 */
[----:B------:R-:W2:Y:S02]  /*ac20*/  @!P0 SYNCS.PHASECHK.TRANS64 P0, [R0+URZ], R3 ;  /* 0x00000003000085a7 */ /* 0x000ea400080010ff */
[----:B--2---:R-:W-:Y:S05]  /*ac30*/  @!P0 BRA `(.L_x_203) ;  /* 0xfffffffc00f08947 */ /* 0x004fea000383ffff */
[----:B------:R-:W-:Y:S05]  /*ac40*/  BRA `(.L_x_204) ;  /* 0xffffff8c00a47947 */ /* 0x000fea000383ffff */
.L_x_68:
[----:B------:R-:W-:-:S07]  /*ac50*/  MOV R0, UR5 ;  /* 0x0000000500007c02 */ /* 0x000fce0008000f00 */
.L_x_205:
[----:B-1----:R1:W2:Y:S02]  /*ac60*/  SYNCS.PHASECHK.TRANS64.TRYWAIT P0, [R0+URZ], R3 ;  /* 0x00000003000075a7 */ /* 0x0022a400080011ff */
[----:B--2---:R-:W-:Y:S05]  /*ac70*/  @!P0 NANOSLEEP.SYNCS 0x989680 ;  /* 0x009896800000895d */ /* 0x004fea0003900000 */
[----:B------:R-:W2:Y:S02]  /*ac80*/  @!P0 SYNCS.PHASECHK.TRANS64 P0, [R0+URZ], R3 ;  /* 0x00000003000085a7 */ /* 0x000ea400080010ff */
[----:B--2---:R-:W-:Y:S05]  /*ac90*/  @!P0 BRA `(.L_x_205) ;  /* 0xfffffffc00f08947 */ /* 0x004fea000383ffff */
[----:B------:R-:W-:Y:S05]  /*aca0*/  BRA `(.L_x_206) ;  /* 0xffffff8c00b07947 */ /* 0x000fea000383ffff */
.L_x_69:
[----:B------:R-:W-:-:S07]  /*acb0*/  MOV R0, UR5 ;  /* 0x0000000500007c02 */ /* 0x000fce0008000f00 */
.L_x_207:
[----:B-1----:R1:W2:Y:S02]  /*acc0*/  SYNCS.PHASECHK.TRANS64.TRYWAIT P0, [R0+URZ], R3 ;  /* 0x00000003000075a7 */ /* 0x0022a400080011ff */
[----:B--2---:R-:W-:Y:S05]  /*acd0*/  @!P0 NANOSLEEP.SYNCS 0x989680 ;  /* 0x009896800000895d */ /* 0x004fea0003900000 */
[----:B------:R-:W2:Y:S02]  /*ace0*/  @!P0 SYNCS.PHASECHK.TRANS64 P0, [R0+URZ], R3 ;  /* 0x00000003000085a7 */ /* 0x000ea400080010ff */
[----:B--2---:R-:W-:Y:S05]  /*acf0*/  @!P0 BRA `(.L_x_207) ;  /* 0xfffffffc00f08947 */ /* 0x004fea000383ffff */
[----:B------:R-:W-:Y:S05]  /*ad00*/  BRA `(.L_x_208) ;  /* 0xffffff8c00bc7947 */ /* 0x000fea000383ffff */
.L_x_70:
[----:B------:R-:W-:-:S07]  /*ad10*/  MOV R0, UR5 ;  /* 0x0000000500007c02 */ /* 0x000fce0008000f00 */
.L_x_209:
[----:B-1----:R1:W2:Y:S02]  /*ad20*/  SYNCS.PHASECHK.TRANS64.TRYWAIT P0, [R0+URZ], R3 ;  /* 0x00000003000075a7 */ /* 0x0022a400080011ff */
[----:B--2---:R-:W-:Y:S05]  /*ad30*/  @!P0 NANOSLEEP.SYNCS 0x989680 ;  /* 0x009896800000895d */ /* 0x004fea0003900000 */
[----:B------:R-:W2:Y:S02]  /*ad40*/  @!P0 SYNCS.PHASECHK.TRANS64 P0, [R0+URZ], R3 ;  /* 0x00000003000085a7 */ /* 0x000ea400080010ff */
[----:B--2---:R-:W-:Y:S05]  /*ad50*/  @!P0 BRA `(.L_x_209) ;  /* 0xfffffffc00f08947 */ /* 0x004fea000383ffff */
[----:B------:R-:W-:Y:S05]  /*ad60*/  BRA `(.L_x_210) ;  /* 0xffffff8c00c87947 */ /* 0x000fea000383ffff */
.L_x_71:
[----:B------:R-:W-:-:S07]  /*ad70*/  MOV R0, UR5 ;  /* 0x0000000500007c02 */ /* 0x000fce0008000f00 */
.L_x_211:
[----:B-1----:R1:W2:Y:S02]  /*ad80*/  SYNCS.PHASECHK.TRANS64.TRYWAIT P0, [R0+URZ], R3 ;  /* 0x00000003000075a7 */ /* 0x0022a400080011ff */
[----:B--2---:R-:W-:Y:S05]  /*ad90*/  @!P0 NANOSLEEP.SYNCS 0x989680 ;  /* 0x009896800000895d */ /* 0x004fea0003900000 */
[----:B------:R-:W2:Y:S02]  /*ada0*/  @!P0 SYNCS.PHASECHK.TRANS64 P0, [R0+URZ], R3 ;  /* 0x00000003000085a7 */ /* 0x000ea400080010ff */
[----:B--2---:R-:W-:Y:S05]  /*adb0*/  @!P0 BRA `(.L_x_211) ;  /* 0xfffffffc00f08947 */ /* 0x004fea000383ffff */
[----:B------:R-:W-:Y:S05]  /*adc0*/  BRA `(.L_x_212) ;  /* 0xffffff8c00d47947 */ /* 0x000fea000383ffff */
.L_x_72:
[----:B------:R-:W-:-:S07]  /*add0*/  MOV R0, UR5 ;  /* 0x0000000500007c02 */ /* 0x000fce0008000f00 */
.L_x_213:
[----:B-1----:R1:W2:Y:S02]  /*ade0*/  SYNCS.PHASECHK.TRANS64.TRYWAIT P0, [R0+URZ], R3 ;  /* 0x00000003000075a7 */ /* 0x0022a400080011ff */
[----:B--2---:R-:W-:Y:S05]  /*adf0*/  @!P0 NANOSLEEP.SYNCS 0x989680 ;  /* 0x009896800000895d */ /* 0x004fea0003900000 */
[----:B------:R-:W2:Y:S02]  /*ae00*/  @!P0 SYNCS.PHASECHK.TRANS64 P0, [R0+URZ], R3 ;  /* 0x00000003000085a7 */ /* 0x000ea400080010ff */
[----:B--2---:R-:W-:Y:S05]  /*ae10*/  @!P0 BRA `(.L_x_213) ;  /* 0xfffffffc00f08947 */ /* 0x004fea000383ffff */
[----:B------:R-:W-:Y:S05]  /*ae20*/  BRA `(.L_x_214) ;  /* 0xffffff8c00e07947 */ /* 0x000fea000383ffff */
.L_x_73:
[----:B------:R-:W-:-:S07]  /*ae30*/  MOV R0, UR5 ;  /* 0x0000000500007c02 */ /* 0x000fce0008000f00 */
.L_x_215:
[----:B-1----:R1:W2:Y:S02]  /*ae40*/  SYNCS.PHASECHK.TRANS64.TRYWAIT P0, [R0+URZ], R3 ;  /* 0x00000003000075a7 */ /* 0x0022a400080011ff */
[----:B--2---:R-:W-:Y:S05]  /*ae50*/  @!P0 NANOSLEEP.SYNCS 0x989680 ;  /* 0x009896800000895d */ /* 0x004fea0003900000 */
[----:B------:R-:W2:Y:S02]  /*ae60*/  @!P0 SYNCS.PHASECHK.TRANS64 P0, [R0+URZ], R3 ;  /* 0x00000003000085a7 */ /* 0x000ea400080010ff */
[----:B--2---:R-:W-:Y:S05]  /*ae70*/  @!P0 BRA `(.L_x_215) ;  /* 0xfffffffc00f08947 */ /* 0x004fea000383ffff */
[----:B------:R-:W-:Y:S05]  /*ae80*/  BRA `(.L_x_216) ;  /* 0xffffff8c00ec7947 */ /* 0x000fea000383ffff */
.L_x_74:
[----:B------:R-:W-:-:S07]  /*ae90*/  MOV R0, UR5 ;  /* 0x0000000500007c02 */ /* 0x000fce0008000f00 */
.L_x_217:
[----:B-1----:R1:W2:Y:S02]  /*aea0*/  SYNCS.PHASECHK.TRANS64.TRYWAIT P0, [R0+URZ], R3 ;  /* 0x00000003000075a7 */ /* 0x0022a400080011ff */
[----:B--2---:R-:W-:Y:S05]  /*aeb0*/  @!P0 NANOSLEEP.SYNCS 0x989680 ;  /* 0x009896800000895d */ /* 0x004fea0003900000 */
[----:B------:R-:W2:Y:S02]  /*aec0*/  @!P0 SYNCS.PHASECHK.TRANS64 P0, [R0+URZ], R3 ;  /* 0x00000003000085a7 */ /* 0x000ea400080010ff */
[----:B--2---:R-:W-:Y:S05]  /*aed0*/  @!P0 BRA `(.L_x_217) ;  /* 0xfffffffc00f08947 */ /* 0x004fea000383ffff */
[----:B------:R-:W-:Y:S05]  /*aee0*/  BRA `(.L_x_218) ;  /* 0xffffff8c00f87947 */ /* 0x000fea000383ffff */
.L_x_77:
[----:B--2---:R2:W3:Y:S02]  /*aef0*/  SYNCS.PHASECHK.TRANS64.TRYWAIT P0, [R2+URZ+0x290], R5 ;  /* 0x00029005020075a7 */ /* 0x0044e400080011ff */
[----:B---3--:R-:W-:Y:S05]  /*af00*/  @!P0 NANOSLEEP.SYNCS 0x989680 ;  /* 0x009896800000895d */ /* 0x008fea0003900000 */
[----:B------:R-:W3:Y:S02]  /*af10*/  @!P0 SYNCS.PHASECHK.TRANS64 P0, [R2+URZ+0x290], R5 ;  /* 0x00029005020085a7 */ /* 0x000ee400080010ff */
[----:B---3--:R-:W-:Y:S05]  /*af20*/  @!P0 BRA `(.L_x_77) ;  /* 0xfffffffc00f08947 */ /* 0x008fea000383ffff */
[----:B------:R-:W-:Y:S05]  /*af30*/  BRA `(.L_x_219) ;  /* 0xffffff9000547947 */ /* 0x000fea000383ffff */
.L_x_78:
[----:B------:R-:W-:-:S07]  /*af40*/  MOV R2, UR4 ;  /* 0x0000000400027c02 */ /* 0x000fce0008000f00 */
.L_x_220:
[----:B--2---:R2:W3:Y:S02]  /*af50*/  SYNCS.PHASECHK.TRANS64.TRYWAIT P0, [R2+URZ+0x240], R5 ;  /* 0x00024005020075a7 */ /* 0x0044e400080011ff */
[----:B---3--:R-:W-:Y:S05]  /*af60*/  @!P0 NANOSLEEP.SYNCS 0x989680 ;  /* 0x009896800000895d */ /* 0x008fea0003900000 */
[----:B------:R-:W3:Y:S02]  /*af70*/  @!P0 SYNCS.PHASECHK.TRANS64 P0, [R2+URZ+0x240], R5 ;  /* 0x00024005020085a7 */ /* 0x000ee400080010ff */
[----:B---3--:R-:W-:Y:S05]  /*af80*/  @!P0 BRA `(.L_x_220) ;  /* 0xfffffffc00f08947 */ /* 0x008fea000383ffff */
[----:B------:R-:W-:Y:S05]  /*af90*/  BRA `(.L_x_221) ;  /* 0xffffff9000647947 */ /* 0x000fea000383ffff */
.L_x_79:
[----:B--2---:R2:W3:Y:S02]  /*afa0*/  SYNCS.PHASECHK.TRANS64.TRYWAIT P1, [R2+URZ+0x230], R5 ;  /* 0x00023005020075a7 */ /* 0x0044e400080211ff */
[----:B---3--:R-:W-:Y:S05]  /*afb0*/  @!P1 NANOSLEEP.SYNCS 0x989680 ;  /* 0x009896800000995d */ /* 0x008fea0003900000 */
[----:B------:R-:W3:Y:S02]  /*afc0*/  @!P1 SYNCS.PHASECHK.TRANS64 P1, [R2+URZ+0x230], R5 ;  /* 0x00023005020095a7 */ /* 0x000ee400080210ff */
[----:B---3--:R-:W-:Y:S05]  /*afd0*/  @!P1 BRA `(.L_x_79) ;  /* 0xfffffffc00f09947 */ /* 0x008fea000383ffff */
[----:B------:R-:W-:Y:S05]  /*afe0*/  BRA `(.L_x_222) ;  /* 0xffffff9000947947 */ /* 0x000fea000383ffff */
.L_x_82:
[----:B------:R-:W-:-:S07]  /*aff0*/  MOV R0, UR4 ;  /* 0x0000000400007c02 */ /* 0x000fce0008000f00 */
.L_x_223:
[----:B--2---:R2:W3:Y:S02]  /*b000*/  SYNCS.PHASECHK.TRANS64.TRYWAIT P0, [R0+URZ+0x240], R3 ;  /* 0x00024003000075a7 */ /* 0x0044e400080011ff */
[----:B---3--:R-:W-:Y:S05]  /*b010*/  @!P0 NANOSLEEP.SYNCS 0x989680 ;  /* 0x009896800000895d */ /* 0x008fea0003900000 */
[----:B------:R-:W3:Y:S02]  /*b020*/  @!P0 SYNCS.PHASECHK.TRANS64 P0, [R0+URZ+0x240], R3 ;  /* 0x00024003000085a7 */ /* 0x000ee400080010ff */
[----:B---3--:R-:W-:Y:S05]  /*b030*/  @!P0 BRA `(.L_x_223) ;  /* 0xfffffffc00f08947 */ /* 0x008fea000383ffff */
[----:B------:R-:W-:Y:S05]  /*b040*/  BRA `(.L_x_81) ;  /* 0xffffff9000e87947 */ /* 0x000fea000383ffff */
.L_x_91:
[----:B--2---:R-:W-:-:S04]  /*b050*/  MOV R0, UR5 ;  /* 0x0000000500007c02 */ /* 0x004fc80008000f00 */
[----:B------:R2:W3:Y:S03]  /*b060*/  SYNCS.PHASECHK.TRANS64.TRYWAIT P0, [R0+URZ+0x8], R7 ;  /* 0x00000807000075a7 */ /* 0x0004e600080011ff */
[----:B---3--:R-:W-:Y:S05]  /*b070*/  @!P0 NANOSLEEP.SYNCS 0x989680 ;  /* 0x009896800000895d */ /* 0x008fea0003900000 */
[----:B------:R-:W3:Y:S02]  /*b080*/  @!P0 SYNCS.PHASECHK.TRANS64 P0, [R0+URZ+0x8], R7 ;  /* 0x00000807000085a7 */ /* 0x000ee400080010ff */
[----:B---3--:R-:W-:Y:S05]  /*b090*/  @!P0 BRA `(.L_x_91) ;  /* 0xfffffffc00ec8947 */ /* 0x008fea000383ffff */
[----:B------:R-:W-:Y:S05]  /*b0a0*/  BRA `(.L_x_90) ;  /* 0xffffff94009c7947 */ /* 0x000fea000383ffff */
.L_x_93:
[----:B------:R-:W-:Y:S01]  /*b0b0*/  BSSY B0, `(.L_x_224) ;  /* 0x0000006000007945 */ /* 0x000fe20003800000 */
[----:B------:R-:W-:-:S07]  /*b0c0*/  MOV R15, 0xffffffff ;  /* 0xffffffff000f7802 */ /* 0x000fce0000000f00 */
[----:B-12--5:R-:W-:Y:S05]  /*b0d0*/  WARPSYNC.COLLECTIVE R15, `(.L_x_225) ;  /* 0x000000000f0c7348 */ /* 0x026fea0003c00000 */
[----:B------:R-:W-:Y:S02]  /*b0e0*/  ELECT P6, UR79, PT ;  /* 0x00000000004f782f */ /* 0x000fe400038c0000 */
[----:B------:R-:W-:Y:S01]  /*b0f0*/  MOV R14, UR79 ;  /* 0x0000004f000e7c02 */ /* 0x000fe20008000f00 */
[----:B-12--5:R-:W-:Y:S10]  /*b100*/  ENDCOLLECTIVE ;  /* 0x000000000000791b */ /* 0x026ff40003800000 */
.L_x_225:
[----:B------:R-:W-:Y:S05]  /*b110*/  BSYNC B0 ;  /* 0x0000000000007941 */ /* 0x000fea0003800000 */
.L_x_224:
[----:B------:R-:W-:Y:S01]  /*b120*/  PLOP3.LUT P0, PT, P6, PT, PT, 0x80, 0x8 ;  /* 0x000000000008781c */ /* 0x000fe2000370f070 */
[----:B------:R-:W-:-:S12]  /*b130*/  BRA `(.L_x_226) ;  /* 0xffffff9400c87947 */ /* 0x000fd8000383ffff */
.L_x_95:
[----:B--2---:R-:W-:-:S04]  /*b140*/  MOV R0, UR5 ;  /* 0x0000000500007c02 */ /* 0x004fc80008000f00 */
[----:B------:R2:W3:Y:S03]  /*b150*/  SYNCS.PHASECHK.TRANS64.TRYWAIT P0, [R0+URZ+0x8], R5 ;  /* 0x00000805000075a7 */ /* 0x0004e600080011ff */
[----:B---3--:R-:W-:Y:S05]  /*b160*/  @!P0 NANOSLEEP.SYNCS 0x989680 ;  /* 0x009896800000895d */ /* 0x008fea0003900000 */
[----:B------:R-:W3:Y:S02]  /*b170*/  @!P0 SYNCS.PHASECHK.TRANS64 P0, [R0+URZ+0x8], R5 ;  /* 0x00000805000085a7 */ /* 0x000ee400080010ff */
[----:B---3--:R-:W-:Y:S05]  /*b180*/  @!P0 BRA `(.L_x_95) ;  /* 0xfffffffc00ec8947 */ /* 0x008fea000383ffff */
[----:B------:R-:W-:Y:S05]  /*b190*/  BRA `(.L_x_94) ;  /* 0xffffff9400cc7947 */ /* 0x000fea000383ffff */
.L_x_96:
[----:B-1----:R1:W2:Y:S02]  /*b1a0*/  SYNCS.PHASECHK.TRANS64.TRYWAIT P0, [R0+URZ+0x230], R5 ;  /* 0x00023005000075a7 */ /* 0x0022a400080011ff */
[----:B--2---:R-:W-:Y:S05]  /*b1b0*/  @!P0 NANOSLEEP.SYNCS 0x989680 ;  /* 0x009896800000895d */ /* 0x004fea0003900000 */
[----:B------:R-:W2:Y:S02]  /*b1c0*/  @!P0 SYNCS.PHASECHK.TRANS64 P0, [R0+URZ+0x230], R5 ;  /* 0x00023005000085a7 */ /* 0x000ea400080010ff */
[----:B--2---:R-:W-:Y:S05]  /*b1d0*/  @!P0 BRA `(.L_x_96) ;  /* 0xfffffffc00f08947 */ /* 0x004fea000383ffff */
[----:B------:R-:W-:Y:S05]  /*b1e0*/  BRA `(.L_x_227) ;  /* 0xffffff9800a07947 */ /* 0x000fea000383ffff */
.L_x_98:
[----:B------:R-:W-:-:S07]  /*b1f0*/  MOV R0, UR19 ;  /* 0x0000001300007c02 */ /* 0x000fce0008000f00 */
.L_x_228:
[----:B-1----:R1:W2:Y:S02]  /*b200*/  SYNCS.PHASECHK.TRANS64.TRYWAIT P0, [R0+URZ+0x270], R5 ;  /* 0x00027005000075a7 */ /* 0x0022a400080011ff */
[----:B--2---:R-:W-:Y:S05]  /*b210*/  @!P0 NANOSLEEP.SYNCS 0x989680 ;  /* 0x009896800000895d */ /* 0x004fea0003900000 */
[----:B------:R-:W2:Y:S02]  /*b220*/  @!P0 SYNCS.PHASECHK.TRANS64 P0, [R0+URZ+0x270], R5 ;  /* 0x00027005000085a7 */ /* 0x000ea400080010ff */
[----:B--2---:R-:W-:Y:S05]  /*b230*/  @!P0 BRA `(.L_x_228) ;  /* 0xfffffffc00f08947 */ /* 0x004fea000383ffff */
[----:B------:R-:W-:Y:S05]  /*b240*/  BRA `(.L_x_229) ;  /* 0xffffff9800e87947 */ /* 0x000fea000383ffff */
.L_x_101:
[----:B------:R-:W-:Y:S07]  /*b250*/  MOV R0, UR6 ;  /* 0x0000000600007c02 */ /* 0x000fee0008000f00 */
.L_x_230:
[----:B-1----:R1:W2:Y:S02]  /*b260*/  SYNCS.PHASECHK.TRANS64.TRYWAIT P0, [R0+URZ], R5 ;  /* 0x00000005000075a7 */ /* 0x0022a400080011ff */
[----:B--2---:R-:W-:Y:S05]  /*b270*/  @!P0 NANOSLEEP.SYNCS 0x989680 ;  /* 0x009896800000895d */ /* 0x004fea0003900000 */
[----:B------:R-:W2:Y:S02]  /*b280*/  @!P0 SYNCS.PHASECHK.TRANS64 P0, [R0+URZ], R5 ;  /* 0x00000005000085a7 */ /* 0x000ea400080010ff */
[----:B--2---:R-:W-:Y:S05]  /*b290*/  @!P0 BRA `(.L_x_230) ;  /* 0xfffffffc00f08947 */ /* 0x004fea000383ffff */
[----:B------:R-:W-:Y:S05]  /*b2a0*/  BRA `(.L_x_100) ;  /* 0xffffff9c00007947 */ /* 0x000fea000383ffff */
.L_x_105:
[----:B-1----:R-:W-:-:S07]  /*b2b0*/  MOV R0, UR4 ;  /* 0x0000000400007c02 */ /* 0x002fce0008000f00 */
.L_x_231:
[----:B-1----:R1:W2:Y:S02]  /*b2c0*/  SYNCS.PHASECHK.TRANS64.TRYWAIT P0, [R0+URZ], R3 ;  /* 0x00000003000075a7 */ /* 0x0022a400080011ff */
[----:B--2---:R-:W-:Y:S05]  /*b2d0*/  @!P0 NANOSLEEP.SYNCS 0x989680 ;  /* 0x009896800000895d */ /* 0x004fea0003900000 */
[----:B------:R-:W2:Y:S02]  /*b2e0*/  @!P0 SYNCS.PHASECHK.TRANS64 P0, [R0+URZ], R3 ;  /* 0x00000003000085a7 */ /* 0x000ea400080010ff */
[----:B--2---:R-:W-:Y:S05]  /*b2f0*/  @!P0 BRA `(.L_x_231) ;  /* 0xfffffffc00f08947 */ /* 0x004fea000383ffff */
[----:B------:R-:W-:Y:S05]  /*b300*/  BRA `(.L_x_232) ;  /* 0xffffff9c00b87947 */ /* 0x000fea000383ffff */
.L_x_106:
[----:B------:R-:W-:-:S07]  /*b310*/  MOV R0, UR5 ;  /* 0x0000000500007c02 */ /* 0x000fce0008000f00 */
.L_x_233:
[----:B-1----:R1:W2:Y:S02]  /*b320*/  SYNCS.PHASECHK.TRANS64.TRYWAIT P0, [R0+URZ], R3 ;  /* 0x00000003000075a7 */ /* 0x0022a400080011ff */
[----:B--2---:R-:W-:Y:S05]  /*b330*/  @!P0 NANOSLEEP.SYNCS 0x989680 ;  /* 0x009896800000895d */ /* 0x004fea0003900000 */
[----:B------:R-:W2:Y:S02]  /*b340*/  @!P0 SYNCS.PHASECHK.TRANS64 P0, [R0+URZ], R3 ;  /* 0x00000003000085a7 */ /* 0x000ea400080010ff */
[----:B--2---:R-:W-:Y:S05]  /*b350*/  @!P0 BRA `(.L_x_233) ;  /* 0xfffffffc00f08947 */ /* 0x004fea000383ffff */
[----:B------:R-:W-:Y:S05]  /*b360*/  BRA `(.L_x_234) ;  /* 0xffffff9c00c47947 */ /* 0x000fea000383ffff */
.L_x_107:
[----:B------:R-:W-:-:S07]  /*b370*/  MOV R0, UR5 ;  /* 0x0000000500007c02 */ /* 0x000fce0008000f00 */
.L_x_235:
[----:B-1----:R1:W2:Y:S02]  /*b380*/  SYNCS.PHASECHK.TRANS64.TRYWAIT P0, [R0+URZ], R3 ;  /* 0x00000003000075a7 */ /* 0x0022a400080011ff */
[----:B--2---:R-:W-:Y:S05]  /*b390*/  @!P0 NANOSLEEP.SYNCS 0x989680 ;  /* 0x009896800000895d */ /* 0x004fea0003900000 */
[----:B------:R-:W2:Y:S02]  /*b3a0*/  @!P0 SYNCS.PHASECHK.TRANS64 P0, [R0+URZ], R3 ;  /* 0x00000003000085a7 */ /* 0x000ea400080010ff */
[----:B--2---:R-:W-:Y:S05]  /*b3b0*/  @!P0 BRA `(.L_x_235) ;  /* 0xfffffffc00f08947 */ /* 0x004fea000383ffff */
[----:B------:R-:W-:Y:S05]  /*b3c0*/  BRA `(.L_x_236) ;  /* 0xffffff9c00d07947 */ /* 0x000fea000383ffff */
.L_x_110:
[----:B------:R-:W-:-:S07]  /*b3d0*/  MOV R0, UR13 ;  /* 0x0000000d00007c02 */ /* 0x000fce0008000f00 */
.L_x_237:
[----:B-1----:R1:W2:Y:S02]  /*b3e0*/  SYNCS.PHASECHK.TRANS64.TRYWAIT P1, [R0+URZ+0x2b0], R3 ;  /* 0x0002b003000075a7 */ /* 0x0022a400080211ff */
[----:B--2---:R-:W-:Y:S05]  /*b3f0*/  @!P1 NANOSLEEP.SYNCS 0x989680 ;  /* 0x009896800000995d */ /* 0x004fea0003900000 */
[----:B------:R-:W2:Y:S02]  /*b400*/  @!P1 SYNCS.PHASECHK.TRANS64 P1, [R0+URZ+0x2b0], R3 ;  /* 0x0002b003000095a7 */ /* 0x000ea400080210ff */
[----:B--2---:R-:W-:Y:S05]  /*b410*/  @!P1 BRA `(.L_x_237) ;  /* 0xfffffffc00f09947 */ /* 0x004fea000383ffff */
[----:B------:R-:W-:Y:S05]  /*b420*/  BRA `(.L_x_238) ;  /* 0xffffffa0001c7947 */ /* 0x000fea000383ffff */
.L_x_115:
[----:B---3--:R3:W4:Y:S02]  /*b430*/  SYNCS.PHASECHK.TRANS64.TRYWAIT P0, [R12+URZ+0x230], R9 ;  /* 0x000230090c0075a7 */ /* 0x00872400080011ff */
[----:B----4-:R-:W-:Y:S05]  /*b440*/  @!P0 NANOSLEEP.SYNCS 0x989680 ;  /* 0x009896800000895d */ /* 0x010fea0003900000 */
[----:B------:R-:W4:Y:S02]  /*b450*/  @!P0 SYNCS.PHASECHK.TRANS64 P0, [R12+URZ+0x230], R9 ;  /* 0x000230090c0085a7 */ /* 0x000f2400080010ff */
[----:B----4-:R-:W-:Y:S05]  /*b460*/  @!P0 BRA `(.L_x_115) ;  /* 0xfffffffc00f08947 */ /* 0x010fea000383ffff */
[----:B------:R-:W-:Y:S05]  /*b470*/  BRA `(.L_x_239) ;  /* 0xffffffa400407947 */ /* 0x000fea000383ffff */
.L_x_118:
[----:B------:R-:W-:Y:S07]  /*b480*/  MOV R0, UR21 ;  /* 0x0000001500007c02 */ /* 0x000fee0008000f00 */
.L_x_240:
[----:B-1----:R1:W3:Y:S02]  /*b490*/  SYNCS.PHASECHK.TRANS64.TRYWAIT P2, [R0+URZ+0x228], R11 ;  /* 0x0002280b000075a7 */ /* 0x0022e400080411ff */
[----:B---3--:R-:W-:Y:S05]  /*b4a0*/  @!P2 NANOSLEEP.SYNCS 0x989680 ;  /* 0x009896800000a95d */ /* 0x008fea0003900000 */
[----:B------:R-:W3:Y:S02]  /*b4b0*/  @!P2 SYNCS.PHASECHK.TRANS64 P2, [R0+URZ+0x228], R11 ;  /* 0x0002280b0000a5a7 */ /* 0x000ee400080410ff */
[----:B---3--:R-:W-:Y:S05]  /*b4c0*/  @!P2 BRA `(.L_x_240) ;  /* 0xfffffffc00f0a947 */ /* 0x008fea000383ffff */
[----:B------:R-:W-:Y:S05]  /*b4d0*/  BRA `(.L_x_117) ;  /* 0xffffffa800a87947 */ /* 0x000fea000383ffff */
.L_x_121:
[----:B---3--:R-:W-:Y:S07]  /*b4e0*/  MOV R0, UR21 ;  /* 0x0000001500007c02 */ /* 0x008fee0008000f00 */
.L_x_241:
[----:B-1----:R1:W3:Y:S02]  /*b4f0*/  SYNCS.PHASECHK.TRANS64.TRYWAIT P0, [R0+URZ+0x210], R9 ;  /* 0x00021009000075a7 */ /* 0x0022e400080011ff */
[----:B---3--:R-:W-:Y:S05]  /*b500*/  @!P0 NANOSLEEP.SYNCS 0x989680 ;  /* 0x009896800000895d */ /* 0x008fea0003900000 */
[----:B------:R-:W3:Y:S02]  /*b510*/  @!P0 SYNCS.PHASECHK.TRANS64 P0, [R0+URZ+0x210], R9 ;  /* 0x00021009000085a7 */ /* 0x000ee400080010ff */
[----:B---3--:R-:W-:Y:S05]  /*b520*/  @!P0 BRA `(.L_x_241) ;  /* 0xfffffffc00f08947 */ /* 0x008fea000383ffff */
[----:B------:R-:W-:Y:S05]  /*b530*/  BRA `(.L_x_242) ;  /* 0xffffffac00047947 */ /* 0x000fea000383ffff */
.L_x_122:
[----:B------:R-:W-:Y:S07]  /*b540*/  MOV R0, UR21 ;  /* 0x0000001500007c02 */ /* 0x000fee0008000f00 */
.L_x_243:
[----:B-1----:R1:W3:Y:S02]  /*b550*/  SYNCS.PHASECHK.TRANS64.TRYWAIT P0, [R0+URZ+0x218], R9 ;  /* 0x00021809000075a7 */ /* 0x0022e400080011ff */
[----:B---3--:R-:W-:Y:S05]  /*b560*/  @!P0 NANOSLEEP.SYNCS 0x989680 ;  /* 0x009896800000895d */ /* 0x008fea0003900000 */
[----:B------:R-:W3:Y:S02]  /*b570*/  @!P0 SYNCS.PHASECHK.TRANS64 P0, [R0+URZ+0x218], R9 ;  /* 0x00021809000085a7 */ /* 0x000ee400080010ff */
[----:B---3--:R-:W-:Y:S05]  /*b580*/  @!P0 BRA `(.L_x_243) ;  /* 0xfffffffc00f08947 */ /* 0x008fea000383ffff */
[----:B------:R-:W-:Y:S05]  /*b590*/  BRA `(.L_x_244) ;  /* 0xffffffac003c7947 */ /* 0x000fea000383ffff */
.L_x_124:
[----:B------:R-:W-:-:S07]  /*b5a0*/  MOV R0, UR21 ;  /* 0x0000001500007c02 */ /* 0x000fce0008000f00 */
.L_x_245:
[----:B-1----:R1:W4:Y:S02]  /*b5b0*/  SYNCS.PHASECHK.TRANS64.TRYWAIT P0, [R0+URZ+0x210], R3 ;  /* 0x00021003000075a7 */ /* 0x00232400080011ff */
[----:B----4-:R-:W-:Y:S05]  /*b5c0*/  @!P0 NANOSLEEP.SYNCS 0x989680 ;  /* 0x009896800000895d */ /* 0x010fea0003900000 */
[----:B------:R-:W4:Y:S02]  /*b5d0*/  @!P0 SYNCS.PHASECHK.TRANS64 P0, [R0+URZ+0x210], R3 ;  /* 0x00021003000085a7 */ /* 0x000f2400080010ff */
[----:B----4-:R-:W-:Y:S05]  /*b5e0*/  @!P0 BRA `(.L_x_245) ;  /* 0xfffffffc00f08947 */ /* 0x010fea000383ffff */
[----:B------:R-:W-:Y:S05]  /*b5f0*/  BRA `(.L_x_246) ;  /* 0xffffffac00ac7947 */ /* 0x000fea000383ffff */
.L_x_126:
[----:B--2---:R2:W4:Y:S02]  /*b600*/  SYNCS.PHASECHK.TRANS64.TRYWAIT P0, [R3+URZ+0x230], R0 ;  /* 0x00023000030075a7 */ /* 0x00452400080011ff */
[----:B----4-:R-:W-:Y:S05]  /*b610*/  @!P0 NANOSLEEP.SYNCS 0x989680 ;  /* 0x009896800000895d */ /* 0x010fea0003900000 */
[----:B------:R-:W4:Y:S02]  /*b620*/  @!P0 SYNCS.PHASECHK.TRANS64 P0, [R3+URZ+0x230], R0 ;  /* 0x00023000030085a7 */ /* 0x000f2400080010ff */
[----:B----4-:R-:W-:Y:S05]  /*b630*/  @!P0 BRA `(.L_x_126) ;  /* 0xfffffffc00f08947 */ /* 0x010fea000383ffff */
[----:B------:R-:W-:Y:S05]  /*b640*/  BRA `(.L_x_247) ;  /* 0xffffffb000707947 */ /* 0x000fea000383ffff */
.L_x_137:
[----:B--2---:R2:W1:Y:S02]  /*b650*/  SYNCS.PHASECHK.TRANS64.TRYWAIT P1, [R3+URZ+0x200], R2 ;  /* 0x00020002030075a7 */ /* 0x00446400080211ff */
[----:B-1----:R-:W-:Y:S05]  /*b660*/  @!P1 NANOSLEEP.SYNCS 0x989680 ;  /* 0x009896800000995d */ /* 0x002fea0003900000 */
[----:B------:R-:W1:Y:S02]  /*b670*/  @!P1 SYNCS.PHASECHK.TRANS64 P1, [R3+URZ+0x200], R2 ;  /* 0x00020002030095a7 */ /* 0x000e6400080210ff */
[----:B-1----:R-:W-:Y:S05]  /*b680*/  @!P1 BRA `(.L_x_137) ;  /* 0xfffffffc00f09947 */ /* 0x002fea000383ffff */
[----:B------:R-:W-:Y:S05]  /*b690*/  BRA `(.L_x_136) ;  /* 0xffffffbc00e07947 */ /* 0x000fea000383ffff */
.L_x_139:
[----:B-1----:R1:W3:Y:S02]  /*b6a0*/  SYNCS.PHASECHK.TRANS64.TRYWAIT P0, [R164+URZ+0x250], R5 ;  /* 0x00025005a40075a7 */ /* 0x0022e400080011ff */
[----:B---3--:R-:W-:Y:S05]  /*b6b0*/  @!P0 NANOSLEEP.SYNCS 0x989680 ;  /* 0x009896800000895d */ /* 0x008fea0003900000 */
[----:B------:R-:W3:Y:S02]  /*b6c0*/  @!P0 SYNCS.PHASECHK.TRANS64 P0, [R164+URZ+0x250], R5 ;  /* 0x00025005a40085a7 */ /* 0x000ee400080010ff */
[----:B---3--:R-:W-:Y:S05]  /*b6d0*/  @!P0 BRA `(.L_x_139) ;  /* 0xfffffffc00f08947 */ /* 0x008fea000383ffff */
[----:B------:R-:W-:Y:S05]  /*b6e0*/  BRA `(.L_x_138) ;  /* 0xffffffc000387947 */ /* 0x000fea000383ffff */
.L_x_148:
[----:B---3--:R3:W4:Y:S02]  /*b6f0*/  SYNCS.PHASECHK.TRANS64.TRYWAIT P0, [R200+URZ+0x200], R3 ;  /* 0x00020003c80075a7 */ /* 0x00872400080011ff */
[----:B----4-:R-:W-:Y:S05]  /*b700*/  @!P0 NANOSLEEP.SYNCS 0x989680 ;  /* 0x009896800000895d */ /* 0x010fea0003900000 */
[----:B------:R-:W4:Y:S02]  /*b710*/  @!P0 SYNCS.PHASECHK.TRANS64 P0, [R200+URZ+0x200], R3 ;  /* 0x00020003c80085a7 */ /* 0x000f2400080010ff */
[----:B----4-:R-:W-:Y:S05]  /*b720*/  @!P0 BRA `(.L_x_148) ;  /* 0xfffffffc00f08947 */ /* 0x010fea000383ffff */
[----:B------:R-:W-:Y:S05]  /*b730*/  BRA `(.L_x_147) ;  /* 0xffffffd400487947 */ /* 0x000fea000383ffff */
        .weak           $__internal_0_$__cuda_sm10x_tcgen05_guardrail_trap_col_being_dealloced_not_returned_by_alloc
        .type           $__internal_0_$__cuda_sm10x_tcgen05_guardrail_trap_col_being_dealloced_not_returned_by_alloc,@function
        .size           $__internal_0_$__cuda_sm10x_tcgen05_guardrail_trap_col_being_dealloced_not_returned_by_alloc,($__internal_1_$__cuda_sm10x_tcgen05_guardrail_trap_phase_invalid_during_alloc - $__internal_0_$__cuda_sm10x_tcgen05_guardrail_trap_col_being_dealloced_not_returned_by_alloc)
$__internal_0_$__cuda_sm10x_tcgen05_guardrail_trap_col_being_dealloced_not_returned_by_alloc:
[----:B------:R-:W-:Y:S05]  /*b740*/  BPT.TRAP 0x1 ;  /* 0x000000040000795c */ /* 0x000fea0000300000 */
[----:B------:R-:W-:-:S04]  /*b750*/  HFMA2 R3, -RZ, RZ, 0, 0 ;  /* 0x00000000ff037431 */ /* 0x000fc800000001ff */
[----:B------:R-:W-:Y:S05]  /*b760*/  RET.REL.NODEC R2 `(_ZN7cutlass13device_kernelINS_4gemm6kernel13GemmUniversalIN4cute5tupleIJiiiiEEENS1_10collective13CollectiveMmaINS1_35MainloopSm100TmaUmmaWarpSpecializedILi32ELi2ELi4ENS5_IJNS4_1CILi4EEENSA_ILi2EEENSA_ILi1EEEEEEEENS5_IJNSA_ILi256EEENSA_ILi128EEENSA_ILi32EEEEEENS_12float_e5m2_tENS5_IJlSD_lEEESK_SL_NS4_8TiledMMAINS4_8MMA_AtomIJNS4_10MMA_TraitsINS4_25SM100_MMA_F8F6F4_2x1SM_SSEJSK_SK_fSG_SH_NS4_17integral_constantINS4_4UMMA5MajorELSS_0EEEST_NSQ_INSR_7ScaleInELSU_0EEESV_EEEEEENS4_6LayoutINS5_IJSD_SD_SD_EEENS5_IJNSA_ILi0EEES10_S10_EEEEENS5_IJNS4_10UnderscoreES13_S13_EEEEENS4_28SM100_TMA_2SM_LOAD_MULTICASTENS4_14ComposedLayoutINS4_7SwizzleILi1ELi4ELi3EEENS4_18smem_ptr_flag_bitsILi8EEENSY_INS5_IJNSA_ILi8EEESI_EEENS5_IJSI_SD_EEEEEEEvNS4_8identityES16_S1G_vS1H_EENS_8epilogue10collective18CollectiveEpilogueINS1J_23Sm100TmaWarpSpecializedILi2ELi2ELi64ELb0ELb0EEEJNS5_IJSH_SH_SI_EEENS5_IJNSY_ISH_SD_EENSY_INSA_ILi64EEESD_EEEEESK_SL_SK_SL_NS1J_6fusion15FusionCallbacksIS1N_NS1T_17LinearCombinationISK_fSK_fLNS_15FloatRoundStyleE2EEES1O_S1S_JEEENS4_5SM1004TMEM4LOAD26SM100_TMEM_LOAD_32dp32b64xENS4_13SM90_TMA_LOADENS17_INS18_ILi2ELi4ELi3EEES1B_NSY_INS5_IJS1C_S1Q_EEENS5_IJS1Q_SD_EEEEEEENS4_39AutoVectorizingCopyWithAssumedAlignmentILi128EEENS4_14SM90_TMA_STOREES28_S2A_S2A_EEEvvEEEEvNT_6ParamsE) ;  /* 0xffffff4802247950 */ /* 0x000fea0003c3ffff */
        .weak           $__internal_1_$__cuda_sm10x_tcgen05_guardrail_trap_phase_invalid_during_alloc
        .type           $__internal_1_$__cuda_sm10x_tcgen05_guardrail_trap_phase_invalid_during_alloc,@function
        .size           $__internal_1_$__cuda_sm10x_tcgen05_guardrail_trap_phase_invalid_during_alloc,($__internal_2_$__cuda_sm10x_tcgen05_guardrail_trap_unallocated_columns_being_dealloced - $__internal_1_$__cuda_sm10x_tcgen05_guardrail_trap_phase_invalid_during_alloc)
$__internal_1_$__cuda_sm10x_tcgen05_guardrail_trap_phase_invalid_during_alloc:
[----:B------:R-:W-:Y:S05]  /*b770*/  BPT.TRAP 0x1 ;  /* 0x000000040000795c */ /* 0x000fea0000300000 */
[----:B------:R-:W-:-:S04]  /*b780*/  MOV R5, 0x0 ;  /* 0x0000000000057802 */ /* 0x000fc80000000f00 */
[----:B------:R-:W-:Y:S05]  /*b790*/  RET.REL.NODEC R4 `(_ZN7cutlass13device_kernelINS_4gemm6kernel13GemmUniversalIN4cute5tupleIJiiiiEEENS1_10collective13CollectiveMmaINS1_35MainloopSm100TmaUmmaWarpSpecializedILi32ELi2ELi4ENS5_IJNS4_1CILi4EEENSA_ILi2EEENSA_ILi1EEEEEEEENS5_IJNSA_ILi256EEENSA_ILi128EEENSA_ILi32EEEEEENS_12float_e5m2_tENS5_IJlSD_lEEESK_SL_NS4_8TiledMMAINS4_8MMA_AtomIJNS4_10MMA_TraitsINS4_25SM100_MMA_F8F6F4_2x1SM_SSEJSK_SK_fSG_SH_NS4_17integral_constantINS4_4UMMA5MajorELSS_0EEEST_NSQ_INSR_7ScaleInELSU_0EEESV_EEEEEENS4_6LayoutINS5_IJSD_SD_SD_EEENS5_IJNSA_ILi0EEES10_S10_EEEEENS5_IJNS4_10UnderscoreES13_S13_EEEEENS4_28SM100_TMA_2SM_LOAD_MULTICASTENS4_14ComposedLayoutINS4_7SwizzleILi1ELi4ELi3EEENS4_18smem_ptr_flag_bitsILi8EEENSY_INS5_IJNSA_ILi8EEESI_EEENS5_IJSI_SD_EEEEEEEvNS4_8identityES16_S1G_vS1H_EENS_8epilogue10collective18CollectiveEpilogueINS1J_23Sm100TmaWarpSpecializedILi2ELi2ELi64ELb0ELb0EEEJNS5_IJSH_SH_SI_EEENS5_IJNSY_ISH_SD_EENSY_INSA_ILi64EEESD_EEEEESK_SL_SK_SL_NS1J_6fusion15FusionCallbacksIS1N_NS1T_17LinearCombinationISK_fSK_fLNS_15FloatRoundStyleE2EEES1O_S1S_JEEENS4_5SM1004TMEM4LOAD26SM100_TMEM_LOAD_32dp32b64xENS4_13SM90_TMA_LOADENS17_INS18_ILi2ELi4ELi3EEES1B_NSY_INS5_IJS1C_S1Q_EEENS5_IJS1Q_SD_EEEEEEENS4_39AutoVectorizingCopyWithAssumedAlignmentILi128EEENS4_14SM90_TMA_STOREES28_S2A_S2A_EEEvvEEEEvNT_6ParamsE) ;  /* 0xffffff4804187950 */ /* 0x000fea0003c3ffff */
        .weak           $__internal_2_$__cuda_sm10x_tcgen05_guardrail_trap_unallocated_columns_being_dealloced
        .type           $__internal_2_$__cuda_sm10x_tcgen05_guardrail_trap_unallocated_columns_being_dealloced,@function
        .size           $__internal_2_$__cuda_sm10x_tcgen05_guardrail_trap_unallocated_columns_being_dealloced,(.L_x_249 - $__internal_2_$__cuda_sm10x_tcgen05_guardrail_trap_unallocated_columns_being_dealloced)
$__internal_2_$__cuda_sm10x_tcgen05_guardrail_trap_unallocated_columns_being_dealloced:
[----:B------:R-:W-:Y:S05]  /*b7a0*/  BPT.TRAP 0x1 ;  /* 0x000000040000795c */ /* 0x000fea0000300000 */
[----:B------:R-:W-:-:S04]  /*b7b0*/  HFMA2 R3, -RZ, RZ, 0, 0 ;  /* 0x00000000ff037431 */ /* 0x000fc800000001ff */
[----:B------:R-:W-:Y:S05]  /*b7c0*/  RET.REL.NODEC R2 `(_ZN7cutlass13device_kernelINS_4gemm6kernel13GemmUniversalIN4cute5tupleIJiiiiEEENS1_10collective13CollectiveMmaINS1_35MainloopSm100TmaUmmaWarpSpecializedILi32ELi2ELi4ENS5_IJNS4_1CILi4EEENSA_ILi2EEENSA_ILi1EEEEEEEENS5_IJNSA_ILi256EEENSA_ILi128EEENSA_ILi32EEEEEENS_12float_e5m2_tENS5_IJlSD_lEEESK_SL_NS4_8TiledMMAINS4_8MMA_AtomIJNS4_10MMA_TraitsINS4_25SM100_MMA_F8F6F4_2x1SM_SSEJSK_SK_fSG_SH_NS4_17integral_constantINS4_4UMMA5MajorELSS_0EEEST_NSQ_INSR_7ScaleInELSU_0EEESV_EEEEEENS4_6LayoutINS5_IJSD_SD_SD_EEENS5_IJNSA_ILi0EEES10_S10_EEEEENS5_IJNS4_10UnderscoreES13_S13_EEEEENS4_28SM100_TMA_2SM_LOAD_MULTICASTENS4_14ComposedLayoutINS4_7SwizzleILi1ELi4ELi3EEENS4_18smem_ptr_flag_bitsILi8EEENSY_INS5_IJNSA_ILi8EEESI_EEENS5_IJSI_SD_EEEEEEEvNS4_8identityES16_S1G_vS1H_EENS_8epilogue10collective18CollectiveEpilogueINS1J_23Sm100TmaWarpSpecializedILi2ELi2ELi64ELb0ELb0EEEJNS5_IJSH_SH_SI_EEENS5_IJNSY_ISH_SD_EENSY_INSA_ILi64EEESD_EEEEESK_SL_SK_SL_NS1J_6fusion15FusionCallbacksIS1N_NS1T_17LinearCombinationISK_fSK_fLNS_15FloatRoundStyleE2EEES1O_S1S_JEEENS4_5SM1004TMEM4LOAD26SM100_TMEM_LOAD_32dp32b64xENS4_13SM90_TMA_LOADENS17_INS18_ILi2ELi4ELi3EEES1B_NSY_INS5_IJS1C_S1Q_EEENS5_IJS1Q_SD_EEEEEEENS4_39AutoVectorizingCopyWithAssumedAlignmentILi128EEENS4_14SM90_TMA_STOREES28_S2A_S2A_EEEvvEEEEvNT_6ParamsE) ;  /* 0xffffff48020c7950 */ /* 0x000fea0003c3ffff */
.L_x_248:
[----:B------:R-:W-:-:S00]  /*b7d0*/  BRA `(.L_x_248) ;  /* 0xfffffffc00fc7947 */ /* 0x000fc0000383ffff */
[----:B------:R-:W-:-:S00]  /*b7e0*/  NOP ;  /* 0x0000000000007918 */ /* 0x000fc00000000000 */
        /* <DEDUP_REMOVED lines=9> */
.L_x_249:


//--------------------- .nv.global.init           --------------------------
	.section	.nv.global.init,"aw",@progbits
.nv.global.init:
	.type		$str$27,@object
	.size		$str$27,($str$28 - $str$27)
$str$27:
        /*0000*/ 	.byte	0x28, 0x61, 0x64, 0x64, 0x72, 0x65, 0x73, 0x73, 0x20, 0x26, 0x20, 0x6d, 0x61, 0x73, 0x6b, 0x29
        /*0010*/ 	.byte	0x20, 0x3d, 0x3d, 0x20, 0x30, 0x00
	.type		$str$28,@object
	.size		$str$28,($str$26 - $str$28)
$str$28:
        /*0016*/ 	.byte	0x2f, 0x74, 0x6d, 0x70, 0x2f, 0x63, 0x75, 0x74, 0x6c, 0x61, 0x73, 0x73, 0x5f, 0x73, 0x77, 0x65
        /*0026*/ 	.byte	0x65, 0x70, 0x5f, 0x73, 0x72, 0x63, 0x2f, 0x69, 0x6e, 0x63, 0x6c, 0x75, 0x64, 0x65, 0x2f, 0x63
        /*0036*/ 	.byte	0x75, 0x74, 0x65, 0x2f, 0x70, 0x6f, 0x69, 0x6e, 0x74, 0x65, 0x72, 0x5f, 0x66, 0x6c, 0x61, 0x67
        /*0046*/ 	.byte	0x67, 0x65, 0x64, 0x2e, 0x68, 0x70, 0x70, 0x00
	.type		$str$26,@object
	.size		$str$26,($str$25 - $str$26)
$str$26:
        /*004e*/ 	.byte	0x2f, 0x74, 0x6d, 0x70, 0x2f, 0x63, 0x75, 0x74, 0x6c, 0x61, 0x73, 0x73, 0x5f, 0x73, 0x77, 0x65
        /*005e*/ 	.byte	0x65, 0x70, 0x5f, 0x73, 0x72, 0x63, 0x2f, 0x69, 0x6e, 0x63, 0x6c, 0x75, 0x64, 0x65, 0x2f, 0x63
        /*006e*/ 	.byte	0x75, 0x74, 0x65, 0x2f, 0x61, 0x74, 0x6f, 0x6d, 0x2f, 0x63, 0x6f, 0x70, 0x79, 0x5f, 0x74, 0x72
        /*007e*/ 	.byte	0x61, 0x69, 0x74, 0x73, 0x5f, 0x73, 0x6d, 0x31, 0x30, 0x30, 0x2e, 0x68, 0x70, 0x70, 0x00
	.type		$str$25,@object
	.size		$str$25,(__unnamed_1 - $str$25)
$str$25:
        /*008d*/ 	.byte	0x28, 0x28, 0x75, 0x69, 0x6e, 0x74, 0x33, 0x32, 0x5f, 0x74, 0x28, 0x74, 0x68, 0x72, 0x65, 0x61
        /*009d*/ 	.byte	0x64, 0x49, 0x64, 0x78, 0x2e, 0x78, 0x29, 0x20, 0x2f, 0x20, 0x33, 0x32, 0x29, 0x20, 0x25, 0x20
        /*00ad*/ 	.byte	0x34, 0x29, 0x20, 0x3d, 0x3d, 0x20, 0x28, 0x28, 0x28, 0x74, 0x6d, 0x65, 0x6d, 0x5f, 0x61, 0x64
        /*00bd*/ 	.byte	0x64, 0x72, 0x20, 0x3e, 0x3e, 0x20, 0x31, 0x36, 0x29, 0x20, 0x2f, 0x20, 0x33, 0x32, 0x29, 0x20
        /*00cd*/ 	.byte	0x25, 0x20, 0x34, 0x29, 0x00
	.type		__unnamed_1,@object
	.size		__unnamed_1,(__unnamed_2 - __unnamed_1)
__unnamed_1:
        /*00d2*/ 	.byte	0x61, 0x75, 0x74, 0x6f, 0x20, 0x63, 0x75, 0x74, 0x65, 0x3a, 0x3a, 0x61, 0x73, 0x5f, 0x70, 0x6f
        /* <DEDUP_REMOVED lines=24> */
        /*0262*/ 	.byte	0x43, 0x3c, 0x38, 0x31, 0x39, 0x32, 0x3e, 0x3e, 0x3e, 0x3e, 0x5d, 0x00
	.type		__unnamed_2,@object
	.size		__unnamed_2,(.L_2 - __unnamed_2)
__unnamed_2:
        /* <DEDUP_REMOVED lines=42> */
        /*050e*/ 	.byte	0x3e, 0x3e, 0x3e, 0x3e, 0x5d, 0x00
.L_2:


//--------------------- .nv.shared._ZN7cutlass13device_kernelINS_4gemm6kernel13GemmUniversalIN4cute5tupleIJiiiiEEENS1_10collective13CollectiveMmaINS1_35MainloopSm100TmaUmmaWarpSpecializedILi32ELi2ELi4ENS5_IJNS4_1CILi4EEENSA_ILi2EEENSA_ILi1EEEEEEEENS5_IJNSA_ILi256EEENSA_ILi128EEENSA_ILi32EEEEEENS_12float_e5m2_tENS5_IJlSD_lEEESK_SL_NS4_8TiledMMAINS4_8MMA_AtomIJNS4_10MMA_TraitsINS4_25SM100_MMA_F8F6F4_2x1SM_SSEJSK_SK_fSG_SH_NS4_17integral_constantINS4_4UMMA5MajorELSS_0EEEST_NSQ_INSR_7ScaleInELSU_0EEESV_EEEEEENS4_6LayoutINS5_IJSD_SD_SD_EEENS5_IJNSA_ILi0EEES10_S10_EEEEENS5_IJNS4_10UnderscoreES13_S13_EEEEENS4_28SM100_TMA_2SM_LOAD_MULTICASTENS4_14ComposedLayoutINS4_7SwizzleILi1ELi4ELi3EEENS4_18smem_ptr_flag_bitsILi8EEENSY_INS5_IJNSA_ILi8EEESI_EEENS5_IJSI_SD_EEEEEEEvNS4_8identityES16_S1G_vS1H_EENS_8epilogue10collective18CollectiveEpilogueINS1J_23Sm100TmaWarpSpecializedILi2ELi2ELi64ELb0ELb0EEEJNS5_IJSH_SH_SI_EEENS5_IJNSY_ISH_SD_EENSY_INSA_ILi64EEESD_EEEEESK_SL_SK_SL_NS1J_6fusion15FusionCallbacksIS1N_NS1T_17LinearCombinationISK_fSK_fLNS_15FloatRoundStyleE2EEES1O_S1S_JEEENS4_5SM1004TMEM4LOAD26SM100_TMEM_LOAD_32dp32b64xENS4_13SM90_TMA_LOADENS17_INS18_ILi2ELi4ELi3EEES1B_NSY_INS5_IJS1C_S1Q_EEENS5_IJS1Q_SD_EEEEEEENS4_39AutoVectorizingCopyWithAssumedAlignmentILi128EEENS4_14SM90_TMA_STOREES28_S2A_S2A_EEEvvEEEEvNT_6ParamsE --------------------------
	.section	.nv.shared._ZN7cutlass13device_kernelINS_4gemm6kernel13GemmUniversalIN4cute5tupleIJiiiiEEENS1_10collective13CollectiveMmaINS1_35MainloopSm100TmaUmmaWarpSpecializedILi32ELi2ELi4ENS5_IJNS4_1CILi4EEENSA_ILi2EEENSA_ILi1EEEEEEEENS5_IJNSA_ILi256EEENSA_ILi128EEENSA_ILi32EEEEEENS_12float_e5m2_tENS5_IJlSD_lEEESK_SL_NS4_8TiledMMAINS4_8MMA_AtomIJNS4_10MMA_TraitsINS4_25SM100_MMA_F8F6F4_2x1SM_SSEJSK_SK_fSG_SH_NS4_17integral_constantINS4_4UMMA5MajorELSS_0EEEST_NSQ_INSR_7ScaleInELSU_0EEESV_EEEEEENS4_6LayoutINS5_IJSD_SD_SD_EEENS5_IJNSA_ILi0EEES10_S10_EEEEENS5_IJNS4_10UnderscoreES13_S13_EEEEENS4_28SM100_TMA_2SM_LOAD_MULTICASTENS4_14ComposedLayoutINS4_7SwizzleILi1ELi4ELi3EEENS4_18smem_ptr_flag_bitsILi8EEENSY_INS5_IJNSA_ILi8EEESI_EEENS5_IJSI_SD_EEEEEEEvNS4_8identityES16_S1G_vS1H_EENS_8epilogue10collective18CollectiveEpilogueINS1J_23Sm100TmaWarpSpecializedILi2ELi2ELi64ELb0ELb0EEEJNS5_IJSH_SH_SI_EEENS5_IJNSY_ISH_SD_EENSY_INSA_ILi64EEESD_EEEEESK_SL_SK_SL_NS1J_6fusion15FusionCallbacksIS1N_NS1T_17LinearCombinationISK_fSK_fLNS_15FloatRoundStyleE2EEES1O_S1S_JEEENS4_5SM1004TMEM4LOAD26SM100_TMEM_LOAD_32dp32b64xENS4_13SM90_TMA_LOADENS17_INS18_ILi2ELi4ELi3EEES1B_NSY_INS5_IJS1C_S1Q_EEENS5_IJS1Q_SD_EEEEEEENS4_39AutoVectorizingCopyWithAssumedAlignmentILi128EEENS4_14SM90_TMA_STOREES28_S2A_S2A_EEEvvEEEEvNT_6ParamsE,"aw",@nobits
	.sectionflags	@""
	.align	16
	.zero		1024


//--------------------- .nv.shared.reserved.0     --------------------------
	.section	.nv.shared.reserved.0,"aw",@nobits
	.weak		__nv_reservedSMEM_offset_0_alias
	.size		__nv_reservedSMEM_offset_0_alias, 0, 64
	.other		__nv_reservedSMEM_offset_0_alias,@"STO_CUDA_RESERVED_SHARED STV_DEFAULT"
__nv_reservedSMEM_offset_0_alias:
	.zero		0
.nv.shared.reserved.0:
	.zero		64
	.weak		__nv_reservedSMEM_tcgen05_partition
	.type		__nv_reservedSMEM_tcgen05_partition,@object
	.size		__nv_reservedSMEM_tcgen05_partition,(.L_0 - __nv_reservedSMEM_tcgen05_partition)
__nv_reservedSMEM_tcgen05_partition:
	.zero		32
.L_0:


//--------------------- .nv.global                --------------------------
	.section	.nv.global,"aw",@nobits
.nv.global:
	.type		_ZN40_INTERNAL_08bbf0f2_4_k_cu_48beff4d_311434cute1_E,@object
	.size		_ZN40_INTERNAL_08bbf0f2_4_k_cu_48beff4d_311434cute1_E,(_ZN40_INTERNAL_08bbf0f2_4_k_cu_48beff4d_311434cuda3std3__45__cpo6cbeginE - _ZN40_INTERNAL_08bbf0f2_4_k_cu_48beff4d_311434cute1_E)
_ZN40_INTERNAL_08bbf0f2_4_k_cu_48beff4d_311434cute1_E:
	.zero		1
	.type		_ZN40_INTERNAL_08bbf0f2_4_k_cu_48beff4d_311434cuda3std3__45__cpo6cbeginE,@object
	.size		_ZN40_INTERNAL_08bbf0f2_4_k_cu_48beff4d_311434cuda3std3__45__cpo6cbeginE,(_ZN40_INTERNAL_08bbf0f2_4_k_cu_48beff4d_311434cuda3std3__48in_placeE - _ZN40_INTERNAL_08bbf0f2_4_k_cu_48beff4d_311434cuda3std3__45__cpo6cbeginE)
_ZN40_INTERNAL_08bbf0f2_4_k_cu_48beff4d_311434cuda3std3__45__cpo6cbeginE:
	.zero		1
	.type		_ZN40_INTERNAL_08bbf0f2_4_k_cu_48beff4d_311434cuda3std3__48in_placeE,@object
	.size		_ZN40_INTERNAL_08bbf0f2_4_k_cu_48beff4d_311434cuda3std3__48in_placeE,(_ZN40_INTERNAL_08bbf0f2_4_k_cu_48beff4d_311434cuda3std6ranges3__45__cpo9iter_moveE - _ZN40_INTERNAL_08bbf0f2_4_k_cu_48beff4d_311434cuda3std3__48in_placeE)
_ZN40_INTERNAL_08bbf0f2_4_k_cu_48beff4d_311434cuda3std3__48in_placeE:
	.zero		1
	.type		_ZN40_INTERNAL_08bbf0f2_4_k_cu_48beff4d_311434cuda3std6ranges3__45__cpo9iter_moveE,@object
	.size		_ZN40_INTERNAL_08bbf0f2_4_k_cu_48beff4d_311434cuda3std6ranges3__45__cpo9iter_moveE,(_ZN40_INTERNAL_08bbf0f2_4_k_cu_48beff4d_311434cuda3std3__45__cpo5beginE - _ZN40_INTERNAL_08bbf0f2_4_k_cu_48beff4d_311434cuda3std6ranges3__45__cpo9iter_moveE)
_ZN40_INTERNAL_08bbf0f2_4_k_cu_48beff4d_311434cuda3std6ranges3__45__cpo9iter_moveE:
	.zero		1
	.type		_ZN40_INTERNAL_08bbf0f2_4_k_cu_48beff4d_311434cuda3std3__45__cpo5beginE,@object
	.size		_ZN40_INTERNAL_08bbf0f2_4_k_cu_48beff4d_311434cuda3std3__45__cpo5beginE,(_ZN40_INTERNAL_08bbf0f2_4_k_cu_48beff4d_311434cuda3std3__442_GLOBAL__N__08bbf0f2_4_k_cu_48beff4d_311436ignoreE - _ZN40_INTERNAL_08bbf0f2_4_k_cu_48beff4d_311434cuda3std3__45__cpo5beginE)
_ZN40_INTERNAL_08bbf0f2_4_k_cu_48beff4d_311434cuda3std3__45__cpo5beginE:
	.zero		1
	.type		_ZN40_INTERNAL_08bbf0f2_4_k_cu_48beff4d_311434cuda3std3__442_GLOBAL__N__08bbf0f2_4_k_cu_48beff4d_311436ignoreE,@object
	.size		_ZN40_INTERNAL_08bbf0f2_4_k_cu_48beff4d_311434cuda3std3__442_GLOBAL__N__08bbf0f2_4_k_cu_48beff4d_311436ignoreE,(_ZN40_INTERNAL_08bbf0f2_4_k_cu_48beff4d_311434cute7productE - _ZN40_INTERNAL_08bbf0f2_4_k_cu_48beff4d_311434cuda3std3__442_GLOBAL__N__08bbf0f2_4_k_cu_48beff4d_311436ignoreE)
_ZN40_INTERNAL_08bbf0f2_4_k_cu_48beff4d_311434cuda3std3__442_GLOBAL__N__08bbf0f2_4_k_cu_48beff4d_311436ignoreE:
	.zero		1
	.type		_ZN40_INTERNAL_08bbf0f2_4_k_cu_48beff4d_311434cute7productE,@object
	.size		_ZN40_INTERNAL_08bbf0f2_4_k_cu_48beff4d_311434cute7productE,(_ZN40_INTERNAL_08bbf0f2_4_k_cu_48beff4d_311434cuda3std3__45__cpo3endE - _ZN40_INTERNAL_08bbf0f2_4_k_cu_48beff4d_311434cute7productE)
_ZN40_INTERNAL_08bbf0f2_4_k_cu_48beff4d_311434cute7productE:
	.zero		1
	.type		_ZN40_INTERNAL_08bbf0f2_4_k_cu_48beff4d_311434cuda3std3__45__cpo3endE,@object
	.size		_ZN40_INTERNAL_08bbf0f2_4_k_cu_48beff4d_311434cuda3std3__45__cpo3endE,(_ZN40_INTERNAL_08bbf0f2_4_k_cu_48beff4d_311434cuda3std3__419piecewise_constructE - _ZN40_INTERNAL_08bbf0f2_4_k_cu_48beff4d_311434cuda3std3__45__cpo3endE)
_ZN40_INTERNAL_08bbf0f2_4_k_cu_48beff4d_311434cuda3std3__45__cpo3endE:
	.zero		1
	.type		_ZN40_INTERNAL_08bbf0f2_4_k_cu_48beff4d_311434cuda3std3__419piecewise_constructE,@object
	.size		_ZN40_INTERNAL_08bbf0f2_4_k_cu_48beff4d_311434cuda3std3__419piecewise_constructE,(_ZN40_INTERNAL_08bbf0f2_4_k_cu_48beff4d_311434cuda3std3__45__cpo4cendE - _ZN40_INTERNAL_08bbf0f2_4_k_cu_48beff4d_311434cuda3std3__419piecewise_constructE)
_ZN40_INTERNAL_08bbf0f2_4_k_cu_48beff4d_311434cuda3std3__419piecewise_constructE:
	.zero		1
	.type		_ZN40_INTERNAL_08bbf0f2_4_k_cu_48beff4d_311434cuda3std3__45__cpo4cendE,@object
	.size		_ZN40_INTERNAL_08bbf0f2_4_k_cu_48beff4d_311434cuda3std3__45__cpo4cendE,(_ZN40_INTERNAL_08bbf0f2_4_k_cu_48beff4d_311434cuda3std6ranges3__45__cpo4swapE - _ZN40_INTERNAL_08bbf0f2_4_k_cu_48beff4d_311434cuda3std3__45__cpo4cendE)
_ZN40_INTERNAL_08bbf0f2_4_k_cu_48beff4d_311434cuda3std3__45__cpo4cendE:
	.zero		1
	.type		_ZN40_INTERNAL_08bbf0f2_4_k_cu_48beff4d_311434cuda3std6ranges3__45__cpo4swapE,@object
	.size		_ZN40_INTERNAL_08bbf0f2_4_k_cu_48beff4d_311434cuda3std6ranges3__45__cpo4swapE,(.L_10 - _ZN40_INTERNAL_08bbf0f2_4_k_cu_48beff4d_311434cuda3std6ranges3__45__cpo4swapE)
_ZN40_INTERNAL_08bbf0f2_4_k_cu_48beff4d_311434cuda3std6ranges3__45__cpo4swapE:
	.zero		1
.L_10:


//--------------------- .nv.constant0._ZN7cutlass13device_kernelINS_4gemm6kernel13GemmUniversalIN4cute5tupleIJiiiiEEENS1_10collective13CollectiveMmaINS1_35MainloopSm100TmaUmmaWarpSpecializedILi32ELi2ELi4ENS5_IJNS4_1CILi4EEENSA_ILi2EEENSA_ILi1EEEEEEEENS5_IJNSA_ILi256EEENSA_ILi128EEENSA_ILi32EEEEEENS_12float_e5m2_tENS5_IJlSD_lEEESK_SL_NS4_8TiledMMAINS4_8MMA_AtomIJNS4_10MMA_TraitsINS4_25SM100_MMA_F8F6F4_2x1SM_SSEJSK_SK_fSG_SH_NS4_17integral_constantINS4_4UMMA5MajorELSS_0EEEST_NSQ_INSR_7ScaleInELSU_0EEESV_EEEEEENS4_6LayoutINS5_IJSD_SD_SD_EEENS5_IJNSA_ILi0EEES10_S10_EEEEENS5_IJNS4_10UnderscoreES13_S13_EEEEENS4_28SM100_TMA_2SM_LOAD_MULTICASTENS4_14ComposedLayoutINS4_7SwizzleILi1ELi4ELi3EEENS4_18smem_ptr_flag_bitsILi8EEENSY_INS5_IJNSA_ILi8EEESI_EEENS5_IJSI_SD_EEEEEEEvNS4_8identityES16_S1G_vS1H_EENS_8epilogue10collective18CollectiveEpilogueINS1J_23Sm100TmaWarpSpecializedILi2ELi2ELi64ELb0ELb0EEEJNS5_IJSH_SH_SI_EEENS5_IJNSY_ISH_SD_EENSY_INSA_ILi64EEESD_EEEEESK_SL_SK_SL_NS1J_6fusion15FusionCallbacksIS1N_NS1T_17LinearCombinationISK_fSK_fLNS_15FloatRoundStyleE2EEES1O_S1S_JEEENS4_5SM1004TMEM4LOAD26SM100_TMEM_LOAD_32dp32b64xENS4_13SM90_TMA_LOADENS17_INS18_ILi2ELi4ELi3EEES1B_NSY_INS5_IJS1C_S1Q_EEENS5_IJS1Q_SD_EEEEEEENS4_39AutoVectorizingCopyWithAssumedAlignmentILi128EEENS4_14SM90_TMA_STOREES28_S2A_S2A_EEEvvEEEEvNT_6ParamsE --------------------------
	.section	.nv.constant0._ZN7cutlass13device_kernelINS_4gemm6kernel13GemmUniversalIN4cute5tupleIJiiiiEEENS1_10collective13CollectiveMmaINS1_35MainloopSm100TmaUmmaWarpSpecializedILi32ELi2ELi4ENS5_IJNS4_1CILi4EEENSA_ILi2EEENSA_ILi1EEEEEEEENS5_IJNSA_ILi256EEENSA_ILi128EEENSA_ILi32EEEEEENS_12float_e5m2_tENS5_IJlSD_lEEESK_SL_NS4_8TiledMMAINS4_8MMA_AtomIJNS4_10MMA_TraitsINS4_25SM100_MMA_F8F6F4_2x1SM_SSEJSK_SK_fSG_SH_NS4_17integral_constantINS4_4UMMA5MajorELSS_0EEEST_NSQ_INSR_7ScaleInELSU_0EEESV_EEEEEENS4_6LayoutINS5_IJSD_SD_SD_EEENS5_IJNSA_ILi0EEES10_S10_EEEEENS5_IJNS4_10UnderscoreES13_S13_EEEEENS4_28SM100_TMA_2SM_LOAD_MULTICASTENS4_14ComposedLayoutINS4_7SwizzleILi1ELi4ELi3EEENS4_18smem_ptr_flag_bitsILi8EEENSY_INS5_IJNSA_ILi8EEESI_EEENS5_IJSI_SD_EEEEEEEvNS4_8identityES16_S1G_vS1H_EENS_8epilogue10collective18CollectiveEpilogueINS1J_23Sm100TmaWarpSpecializedILi2ELi2ELi64ELb0ELb0EEEJNS5_IJSH_SH_SI_EEENS5_IJNSY_ISH_SD_EENSY_INSA_ILi64EEESD_EEEEESK_SL_SK_SL_NS1J_6fusion15FusionCallbacksIS1N_NS1T_17LinearCombinationISK_fSK_fLNS_15FloatRoundStyleE2EEES1O_S1S_JEEENS4_5SM1004TMEM4LOAD26SM100_TMEM_LOAD_32dp32b64xENS4_13SM90_TMA_LOADENS17_INS18_ILi2ELi4ELi3EEES1B_NSY_INS5_IJS1C_S1Q_EEENS5_IJS1Q_SD_EEEEEEENS4_39AutoVectorizingCopyWithAssumedAlignmentILi128EEENS4_14SM90_TMA_STOREES28_S2A_S2A_EEEvvEEEEvNT_6ParamsE,"a",@progbits
	.sectionflags	@""
	.align	4
.nv.constant0._ZN7cutlass13device_kernelINS_4gemm6kernel13GemmUniversalIN4cute5tupleIJiiiiEEENS1_10collective13CollectiveMmaINS1_35MainloopSm100TmaUmmaWarpSpecializedILi32ELi2ELi4ENS5_IJNS4_1CILi4EEENSA_ILi2EEENSA_ILi1EEEEEEEENS5_IJNSA_ILi256EEENSA_ILi128EEENSA_ILi32EEEEEENS_12float_e5m2_tENS5_IJlSD_lEEESK_SL_NS4_8TiledMMAINS4_8MMA_AtomIJNS4_10MMA_TraitsINS4_25SM100_MMA_F8F6F4_2x1SM_SSEJSK_SK_fSG_SH_NS4_17integral_constantINS4_4UMMA5MajorELSS_0EEEST_NSQ_INSR_7ScaleInELSU_0EEESV_EEEEEENS4_6LayoutINS5_IJSD_SD_SD_EEENS5_IJNSA_ILi0EEES10_S10_EEEEENS5_IJNS4_10UnderscoreES13_S13_EEEEENS4_28SM100_TMA_2SM_LOAD_MULTICASTENS4_14ComposedLayoutINS4_7SwizzleILi1ELi4ELi3EEENS4_18smem_ptr_flag_bitsILi8EEENSY_INS5_IJNSA_ILi8EEESI_EEENS5_IJSI_SD_EEEEEEEvNS4_8identityES16_S1G_vS1H_EENS_8epilogue10collective18CollectiveEpilogueINS1J_23Sm100TmaWarpSpecializedILi2ELi2ELi64ELb0ELb0EEEJNS5_IJSH_SH_SI_EEENS5_IJNSY_ISH_SD_EENSY_INSA_ILi64EEESD_EEEEESK_SL_SK_SL_NS1J_6fusion15FusionCallbacksIS1N_NS1T_17LinearCombinationISK_fSK_fLNS_15FloatRoundStyleE2EEES1O_S1S_JEEENS4_5SM1004TMEM4LOAD26SM100_TMEM_LOAD_32dp32b64xENS4_13SM90_TMA_LOADENS17_INS18_ILi2ELi4ELi3EEES1B_NSY_INS5_IJS1C_S1Q_EEENS5_IJS1Q_SD_EEEEEEENS4_39AutoVectorizingCopyWithAssumedAlignmentILi128EEENS4_14SM90_TMA_STOREES28_S2A_S2A_EEEvvEEEEvNT_6ParamsE:
	.zero		2944


//--------------------- SYMBOLS --------------------------

	.type		.nv.reservedSmem.offset0,@object
	.size		.nv.reservedSmem.offset0,0x4
	.type		.nv.reservedSmem.cap,@object
	.size		.nv.reservedSmem.cap,0x4
	.type		__assertfail,@function
